	.target	sm_90a

	.elftype	@"ET_EXEC"


//--------------------- .note.nv.tkinfo           --------------------------
	.section	.note.nv.tkinfo,"",@"SHT_NOTE"
	.sectionflags	@"SHF_NOTE_NV_TKINFO"
	.tkinfo
        /*0018*/ 	.word	0x00000002
        /*0030*/ 	.string	""
        /*0030*/ 	.string	"ptxas"
        /*0030*/ 	.string	"Cuda compilation tools, release 13.0, V13.0.88"
        /*0030*/ 	.string	"Build cuda_13.0.r13.0/compiler.36424714_0"
        /*0030*/ 	.string	"-v  -suppress-debug-info  -lineinfo  -arch sm_90a "



//--------------------- .note.nv.cuinfo           --------------------------
	.section	.note.nv.cuinfo,"",@"SHT_NOTE"
	.sectionflags	@"SHF_NOTE_NV_CUINFO"
        /*0018*/ 	.short	0x0002
        /*001a*/ 	.short	0x005a
        /*001c*/ 	.short	0x0082
	.zero		2


//--------------------- .nv.info                  --------------------------
	.section	.nv.info,"",@"SHT_CUDA_INFO"
	.align	4


	//----- nvinfo : EIATTR_REGCOUNT
	.align		4
        /*0000*/ 	.byte	0x04, 0x2f
        /*0002*/ 	.short	(.L_1 - .L_0)
	.align		4
.L_0:
        /*0004*/ 	.word	index@(gluon_wgmma)
        /*0008*/ 	.word	0x000000ff


	//----- nvinfo : EIATTR_FRAME_SIZE
	.align		4
.L_1:
        /*000c*/ 	.byte	0x04, 0x11
        /*000e*/ 	.short	(.L_3 - .L_2)
	.align		4
.L_2:
        /*0010*/ 	.word	index@(gluon_wgmma)
        /*0014*/ 	.word	0x00000ad0


	//----- nvinfo : EIATTR_MIN_STACK_SIZE
	.align		4
.L_3:
        /*0018*/ 	.byte	0x04, 0x12
        /*001a*/ 	.short	(.L_5 - .L_4)
	.align		4
.L_4:
        /*001c*/ 	.word	index@(gluon_wgmma)
        /*0020*/ 	.word	0x00000ad0
.L_5:


//--------------------- .nv.compat                --------------------------
	.section	.nv.compat,"",@"SHT_CUDA_COMPAT_INFO"
	.align	4
        /*0000*/ 	.byte	0x02, 0x09, 0x01, 0x00, 0x02, 0x02, 0x04, 0x00, 0x02, 0x05, 0x05, 0x00, 0x03, 0x07, 0x01, 0x01
        /*0010*/ 	.byte	0x02, 0x03, 0x03, 0x00, 0x02, 0x06, 0x01, 0x00, 0x04, 0x0b, 0x08, 0x00, 0x00, 0x00, 0x00, 0x00
        /*0020*/ 	.byte	0x00, 0x00, 0x00, 0x00


//--------------------- .nv.info.gluon_wgmma      --------------------------
	.section	.nv.info.gluon_wgmma,"",@"SHT_CUDA_INFO"
	.sectionflags	@""
	.align	4


	//----- nvinfo : EIATTR_CUDA_API_VERSION
	.align		4
        /*0000*/ 	.byte	0x04, 0x37
        /*0002*/ 	.short	(.L_7 - .L_6)
.L_6:
        /*0004*/ 	.word	0x00000082


	//----- nvinfo : EIATTR_KPARAM_INFO
	.align		4
.L_7:
        /*0008*/ 	.byte	0x04, 0x17
        /*000a*/ 	.short	(.L_9 - .L_8)
.L_8:
        /*000c*/ 	.word	0x00000000
        /*0010*/ 	.short	0x000a
        /*0012*/ 	.short	0x0048
        /*0014*/ 	.byte	0x00, 0xf4, 0x21, 0x00


	//----- nvinfo : EIATTR_KPARAM_INFO
	.align		4
.L_9:
        /*0018*/ 	.byte	0x04, 0x17
        /*001a*/ 	.short	(.L_11 - .L_10)
.L_10:
        /*001c*/ 	.word	0x00000000
        /*0020*/ 	.short	0x0009
        /*0022*/ 	.short	0x0040
        /*0024*/ 	.byte	0x00, 0xf4, 0x21, 0x00


	//----- nvinfo : EIATTR_KPARAM_INFO
	.align		4
.L_11:
        /*0028*/ 	.byte	0x04, 0x17
        /*002a*/ 	.short	(.L_13 - .L_12)
.L_12:
        /*002c*/ 	.word	0x00000000
        /*0030*/ 	.short	0x0008
        /*0032*/ 	.short	0x0038
        /*0034*/ 	.byte	0x00, 0xf0, 0x21, 0x00


	//----- nvinfo : EIATTR_KPARAM_INFO
	.align		4
.L_13:
        /*0038*/ 	.byte	0x04, 0x17
        /*003a*/ 	.short	(.L_15 - .L_14)
.L_14:
        /*003c*/ 	.word	0x00000000
        /*0040*/ 	.short	0x0007
        /*0042*/ 	.short	0x0030
        /*0044*/ 	.byte	0x00, 0xf0, 0x21, 0x00


	//----- nvinfo : EIATTR_KPARAM_INFO
	.align		4
.L_15:
        /*0048*/ 	.byte	0x04, 0x17
        /*004a*/ 	.short	(.L_17 - .L_16)
.L_16:
        /*004c*/ 	.word	0x00000000
        /*0050*/ 	.short	0x0006
        /*0052*/ 	.short	0x0028
        /*0054*/ 	.byte	0x00, 0xf0, 0x21, 0x00


	//----- nvinfo : EIATTR_KPARAM_INFO
	.align		4
.L_17:
        /*0058*/ 	.byte	0x04, 0x17
        /*005a*/ 	.short	(.L_19 - .L_18)
.L_18:
        /*005c*/ 	.word	0x00000000
        /*0060*/ 	.short	0x0005
        /*0062*/ 	.short	0x0020
        /*0064*/ 	.byte	0x00, 0xf0, 0x11, 0x00


	//----- nvinfo : EIATTR_KPARAM_INFO
	.align		4
.L_19:
        /*0068*/ 	.byte	0x04, 0x17
        /*006a*/ 	.short	(.L_21 - .L_20)
.L_20:
        /*006c*/ 	.word	0x00000000
        /*0070*/ 	.short	0x0004
        /*0072*/ 	.short	0x001c
        /*0074*/ 	.byte	0x00, 0xf0, 0x11, 0x00


	//----- nvinfo : EIATTR_KPARAM_INFO
	.align		4
.L_21:
        /*0078*/ 	.byte	0x04, 0x17
        /*007a*/ 	.short	(.L_23 - .L_22)
.L_22:
        /*007c*/ 	.word	0x00000000
        /*0080*/ 	.short	0x0003
        /*0082*/ 	.short	0x0018
        /*0084*/ 	.byte	0x00, 0xf0, 0x11, 0x00


	//----- nvinfo : EIATTR_KPARAM_INFO
	.align		4
.L_23:
        /*0088*/ 	.byte	0x04, 0x17
        /*008a*/ 	.short	(.L_25 - .L_24)
.L_24:
        /*008c*/ 	.word	0x00000000
        /*0090*/ 	.short	0x0002
        /*0092*/ 	.short	0x0010
        /*0094*/ 	.byte	0x00, 0xf4, 0x21, 0x00


	//----- nvinfo : EIATTR_KPARAM_INFO
	.align		4
.L_25:
        /*0098*/ 	.byte	0x04, 0x17
        /*009a*/ 	.short	(.L_27 - .L_26)
.L_26:
        /*009c*/ 	.word	0x00000000
        /*00a0*/ 	.short	0x0001
        /*00a2*/ 	.short	0x0008
        /*00a4*/ 	.byte	0x00, 0xf4, 0x21, 0x00


	//----- nvinfo : EIATTR_KPARAM_INFO
	.align		4
.L_27:
        /*00a8*/ 	.byte	0x04, 0x17
        /*00aa*/ 	.short	(.L_29 - .L_28)
.L_28:
        /*00ac*/ 	.word	0x00000000
        /*00b0*/ 	.short	0x0000
        /*00b2*/ 	.short	0x0000
        /*00b4*/ 	.byte	0x00, 0xf4, 0x21, 0x00


	//----- nvinfo : EIATTR_SPARSE_MMA_MASK
	.align		4
.L_29:
        /*00b8*/ 	.byte	0x03, 0x50
        /*00ba*/ 	.short	0x0000


	//----- nvinfo : EIATTR_MAXREG_COUNT
	.align		4
        /*00bc*/ 	.byte	0x03, 0x1b
        /*00be*/ 	.short	0x00ff


	//----- nvinfo : EIATTR_NUM_BARRIERS
	.align		4
        /*00c0*/ 	.byte	0x02, 0x4c
        /*00c2*/ 	.byte	0x01
	.zero		1


	//----- nvinfo : EIATTR_ANNOTATIONS
	.align		4
        /*00c4*/ 	.byte	0x04, 0x55
        /*00c6*/ 	.short	(.L_31 - .L_30)


	//   ....[0]....
.L_30:
        /*00c8*/ 	.word	0x00000001
        /*00cc*/ 	.byte	0x50, 0x11, 0x00, 0x00, 0x01, 0x00, 0x00, 0x00, 0xa0, 0x12, 0x00, 0x00, 0x01, 0x00, 0x00, 0x00
        /* <DEDUP_REMOVED lines=1037> */
        /*41ac*/ 	.byte	0x40, 0xbc, 0x00, 0x00, 0x01, 0x00, 0x00, 0x00, 0x50, 0xbc, 0x00, 0x00


	//----- nvinfo : EIATTR_MERCURY_ISA_VERSION
	.align		4
.L_31:
        /*41b8*/ 	.byte	0x03, 0x5f
        /*41ba*/ 	.short	0x0101


	//----- nvinfo : EIATTR_INT_WARP_WIDE_INSTR_OFFSETS
	.align		4
        /*41bc*/ 	.byte	0x04, 0x31
        /*41be*/ 	.short	(.L_33 - .L_32)


	//   ....[0]....
.L_32:
        /*41c0*/ 	.word	0x000012d0


	//   ....[1]....
        /*41c4*/ 	.word	0x000012f0


	//   ....[2]....
        /*41c8*/ 	.word	0x00001310


	//   ....[3]....
        /*41cc*/ 	.word	0x00001430


	//   ....[4]....
        /*41d0*/ 	.word	0x00001450


	//   ....[5]....
        /*41d4*/ 	.word	0x00004d80


	//   ....[6]....
        /*41d8*/ 	.word	0x00004d90


	//----- nvinfo : EIATTR_COOP_GROUP_MASK_REGIDS
	.align		4
.L_33:
        /*41dc*/ 	.byte	0x04, 0x29
        /*41de*/ 	.short	(.L_35 - .L_34)


	//   ....[0]....
.L_34:
        /*41e0*/ 	.word	0xffffffff


	//   ....[1]....
        /*41e4*/ 	.word	0xffffffff


	//   ....[2]....
        /*41e8*/ 	.word	0xffffffff


	//----- nvinfo : EIATTR_COOP_GROUP_INSTR_OFFSETS
	.align		4
.L_35:
        /*41ec*/ 	.byte	0x04, 0x28
        /*41ee*/ 	.short	(.L_37 - .L_36)


	//   ....[0]....
.L_36:
        /*41f0*/ 	.word	0x00000170


	//   ....[1]....
        /*41f4*/ 	.word	0x00000730


	//   ....[2]....
        /*41f8*/ 	.word	0x00000ce0


	//----- nvinfo : EIATTR_MBARRIER_INSTR_OFFSETS
	.align		4
.L_37:
        /*41fc*/ 	.byte	0x04, 0x39
        /*41fe*/ 	.short	(.L_39 - .L_38)


	//   ....[0]....
.L_38:
        /*4200*/ 	.word	0x00002b40
        /*4204*/ 	.word	0x000000ff
        /*4208*/ 	.word	0x00040000
        /*420c*/ 	.short	0x0100
        /*420e*/ 	.byte	0x28
	.zero		1


	//   ....[1]....
        /*4210*/ 	.word	0x00002cf0
        /*4214*/ 	.word	0x000000ff
        /*4218*/ 	.word	0x00040008
        /*421c*/ 	.short	0x0100
        /*421e*/ 	.byte	0x28
	.zero		1


	//   ....[2]....
        /*4220*/ 	.word	0x00002ea0
        /*4224*/ 	.word	0x000000ff
        /*4228*/ 	.word	0x00040010
        /*422c*/ 	.short	0x0100
        /*422e*/ 	.byte	0x28
	.zero		1


	//   ....[3]....
        /*4230*/ 	.word	0x00003050
        /*4234*/ 	.word	0x000000ff
        /*4238*/ 	.word	0x00040018
        /*423c*/ 	.short	0x0100
        /*423e*/ 	.byte	0x28
	.zero		1


	//   ....[4]....
        /*4240*/ 	.word	0x00004eb0
        /*4244*/ 	.word	0x000000ff
        /*4248*/ 	.word	0x00040000
        /*424c*/ 	.short	0x010a
        /*424e*/ 	.byte	0x1b
	.zero		1


	//   ....[5]....
        /*4250*/ 	.word	0x000088f0
        /*4254*/ 	.word	0x000000ff
        /*4258*/ 	.word	0x00040000
        /*425c*/ 	.short	0x0108
        /*425e*/ 	.byte	0x28
	.zero		1


	//   ....[6]....
        /*4260*/ 	.word	0x00008b30
        /*4264*/ 	.word	0x000000ff
        /*4268*/ 	.word	0x00040008
        /*426c*/ 	.short	0x0108
        /*426e*/ 	.byte	0x28
	.zero		1


	//   ....[7]....
        /*4270*/ 	.word	0x00008d70
        /*4274*/ 	.word	0x000000ff
        /*4278*/ 	.word	0x00040010
        /*427c*/ 	.short	0x0108
        /*427e*/ 	.byte	0x28
	.zero		1


	//   ....[8]....
        /*4280*/ 	.word	0x00008f80
        /*4284*/ 	.word	0x000000ff
        /*4288*/ 	.word	0x00040018
        /*428c*/ 	.short	0x0108
        /*428e*/ 	.byte	0x28
	.zero		1


	//   ....[9]....
        /*4290*/ 	.word	0x0000c170
        /*4294*/ 	.word	0x000000ff
        /*4298*/ 	.word	0x00040000
        /*429c*/ 	.short	0x010a
        /*429e*/ 	.byte	0x1b
	.zero		1


	//----- nvinfo : EIATTR_NUM_MBARRIERS
	.align		4
.L_39:
        /*42a0*/ 	.byte	0x03, 0x38
        /*42a2*/ 	.short	0x0004


	//----- nvinfo : EIATTR_EXIT_INSTR_OFFSETS
	.align		4
        /*42a4*/ 	.byte	0x04, 0x1c
        /*42a6*/ 	.short	(.L_41 - .L_40)


	//   ....[0]....
.L_40:
        /*42a8*/ 	.word	0x0000c160


	//----- nvinfo : EIATTR_REQNTID
	.align		4
.L_41:
        /*42ac*/ 	.byte	0x04, 0x10
        /*42ae*/ 	.short	(.L_43 - .L_42)
.L_42:
        /*42b0*/ 	.word	0x00000080
        /*42b4*/ 	.word	0x00000001
        /*42b8*/ 	.word	0x00000001


	//----- nvinfo : EIATTR_CRS_STACK_SIZE
	.align		4
.L_43:
        /*42bc*/ 	.byte	0x04, 0x1e
        /*42be*/ 	.short	(.L_45 - .L_44)
.L_44:
        /*42c0*/ 	.word	0x00000000


	//----- nvinfo : EIATTR_CBANK_PARAM_SIZE
	.align		4
.L_45:
        /*42c4*/ 	.byte	0x03, 0x19
        /*42c6*/ 	.short	0x0050


	//----- nvinfo : EIATTR_PARAM_CBANK
	.align		4
        /*42c8*/ 	.byte	0x04, 0x0a
        /*42ca*/ 	.short	(.L_47 - .L_46)
	.align		4
.L_46:
        /*42cc*/ 	.word	index@(.nv.constant0.gluon_wgmma)
        /*42d0*/ 	.short	0x0210
        /*42d2*/ 	.short	0x0050


	//----- nvinfo : EIATTR_SW_WAR
	.align		4
.L_47:
        /*42d4*/ 	.byte	0x04, 0x36
        /*42d6*/ 	.short	(.L_49 - .L_48)
.L_48:
        /*42d8*/ 	.word	0x00000008
.L_49:


//--------------------- .nv.callgraph             --------------------------
	.section	.nv.callgraph,"",@"SHT_CUDA_CALLGRAPH"
	.align	4
	.sectionentsize	8
	.align		4
        /*0000*/ 	.word	0x00000000
	.align		4
        /*0004*/ 	.word	0xffffffff
	.align		4
        /*0008*/ 	.word	0x00000000
	.align		4
        /*000c*/ 	.word	0xfffffffe
	.align		4
        /*0010*/ 	.word	0x00000000
	.align		4
        /*0014*/ 	.word	0xfffffffd
	.align		4
        /*0018*/ 	.word	0x00000000
	.align		4
        /*001c*/ 	.word	0xfffffffc


//--------------------- .text.gluon_wgmma         --------------------------
	.section	.text.gluon_wgmma,"ax",@progbits
	.align	128
        .global         gluon_wgmma
        .type           gluon_wgmma,@function
        .size           gluon_wgmma,(.L_x_52 - gluon_wgmma)
        .other          gluon_wgmma,@"STO_CUDA_ENTRY STV_DEFAULT"
gluon_wgmma:
.text.gluon_wgmma:
[----:B------:R-:W1:Y:S01]  /*0000*/  LDC R1, c[0x0][0x28] ;  /* 0x00000a00ff017b82 */ /* 0x000e620000000800 */
[----:B------:R-:W2:Y:S07]  /*0010*/  S2R R3, SR_TID.X ;  /* 0x0000000000037919 */ /* 0x000eae0000002100 */
[----:B------:R-:W3:Y:S01]  /*0020*/  S2UR UR4, SR_CgaCtaId ;  /* 0x00000000000479c3 */ /* 0x000ee20000008800 */
[----:B------:R-:W-:Y:S01]  /*0030*/  UMOV UR40, 0x400 ;  /* 0x0000040000287882 */ /* 0x000fe20000000000 */
[----:B------:R-:W-:Y:S01]  /*0040*/  ULDC UR8, c[0x0][0xc] ;  /* 0x0000030000087ab9 */ /* 0x000fe20000000800 */
[----:B------:R-:W-:Y:S01]  /*0050*/  ULDC.64 UR12, c[0x0][0x250] ;  /* 0x00009400000c7ab9 */ /* 0x000fe20000000a00 */
[----:B------:R-:W-:Y:S01]  /*0060*/  UMOV UR15, URZ ;  /* 0x0000003f000f7c82 */ /* 0x000fe20008000000 */
[----:B------:R-:W-:Y:S01]  /*0070*/  BSSY B0, `(.L_x_0) ;  /* 0x000001f000007945 */ /* 0x000fe20003800000 */
[----:B-1----:R-:W-:-:S02]  /*0080*/  VIADD R1, R1, 0xfffff530 ;  /* 0xfffff53001017836 */ /* 0x002fc40000000000 */
[----:B------:R-:W1:Y:S08]  /*0090*/  LDC R6, c[0x0][0x228] ;  /* 0x00008a00ff067b82 */ /* 0x000e700000000800 */
[----:B------:R-:W4:Y:S08]  /*00a0*/  LDC R14, c[0x0][0x230] ;  /* 0x00008c00ff0e7b82 */ /* 0x000f300000000800 */
[----:B------:R-:W-:Y:S01]  /*00b0*/  S2UR UR5, SR_CTAID.Y ;  /* 0x00000000000579c3 */ /* 0x000fe20000002600 */
[----:B---3--:R-:W-:-:S03]  /*00c0*/  ULEA UR40, UR4, UR40, 0x18 ;  /* 0x0000002804287291 */ /* 0x008fc6000f8ec03f */
[----:B------:R-:W-:Y:S01]  /*00d0*/  ULDC UR4, c[0x0][0x10] ;  /* 0x0000040000047ab9 */ /* 0x000fe20000000800 */
[----:B--2---:R-:W-:-:S03]  /*00e0*/  LOP3.LUT R2, R3, 0x7f, RZ, 0xc0, !PT ;  /* 0x0000007f03027812 */ /* 0x004fc600078ec0ff */
[----:B------:R-:W2:Y:S01]  /*00f0*/  S2UR UR7, SR_CTAID.Z ;  /* 0x00000000000779c3 */ /* 0x000ea20000002700 */
[----:B-1----:R-:W-:Y:S01]  /*0100*/  VIADD R6, R6, 0xffffffff ;  /* 0xffffffff06067836 */ /* 0x002fe20000000000 */
[C---:B------:R-:W-:Y:S02]  /*0110*/  ISETP.GE.U32.AND P0, PT, R2.reuse, 0x20, PT ;  /* 0x000000200200780c */ /* 0x040fe40003f06070 */
[C---:B------:R-:W-:Y:S02]  /*0120*/  ISETP.NE.U32.AND P1, PT, R2.reuse, RZ, PT ;  /* 0x000000ff0200720c */ /* 0x040fe40003f25070 */
[----:B------:R-:W-:Y:S02]  /*0130*/  LEA R12, R2, UR40, 0x2 ;  /* 0x00000028020c7c11 */ /* 0x000fe4000f8e10ff */
[----:B------:R-:W1:Y:S01]  /*0140*/  S2UR UR6, SR_CTAID.X ;  /* 0x00000000000679c3 */ /* 0x000e620000002500 */
[----:B----4-:R-:W-:-:S06]  /*0150*/  VIADD R13, R14, 0xffffffff ;  /* 0xffffffff0e0d7836 */ /* 0x010fcc0000000000 */
[----:B------:R3:W-:Y:S01]  /*0160*/  @!P0 STS [R12], RZ ;  /* 0x000000ff0c008388 */ /* 0x0007e20000000800 */
[----:B------:R-:W-:-:S03]  /*0170*/  NOP ;  /* 0x0000000000007918 */ /* 0x000fc60000000000 */
[----:B------:R3:W-:Y:S01]  /*0180*/  @!P1 STS [UR40+0x24], R6 ;  /* 0x00002406ff009988 */ /* 0x0007e20008000828 */
[----:B--2---:R-:W-:-:S03]  /*0190*/  UIMAD UR4, UR7, UR4, UR5 ;  /* 0x00000004070472a4 */ /* 0x004fc6000f8e0205 */
[----:B------:R3:W-:Y:S01]  /*01a0*/  @!P1 STS [UR40+0x20], R13 ;  /* 0x0000200dff009988 */ /* 0x0007e20008000828 */
[----:B-1----:R-:W-:-:S04]  /*01b0*/  UIMAD UR4, UR4, UR8, UR6 ;  /* 0x00000008040472a4 */ /* 0x002fc8000f8e0206 */
[----:B------:R-:W-:-:S04]  /*01c0*/  UIMAD UR4, UR4, 0x180, URZ ;  /* 0x00000180040478a4 */ /* 0x000fc8000f8e023f */
[----:B------:R-:W-:-:S04]  /*01d0*/  UIADD3 UR8, UP0, UR4, UR12, URZ ;  /* 0x0000000c04087290 */ /* 0x000fc8000ff1e03f */
[----:B------:R-:W-:Y:S01]  /*01e0*/  ULEA.HI.X.SX32 UR9, UR4, UR13, 0x1, UP0 ;  /* 0x0000000d04097291 */ /* 0x000fe200080f0e3f */
[----:B---3--:R-:W-:Y:S11]  /*01f0*/  @P1 BRA `(.L_x_1) ;  /* 0x0000000000181947 */ /* 0x008ff60003800000 */
[----:B------:R-:W1:Y:S01]  /*0200*/  LDS R0, [UR40+0x8] ;  /* 0x00000828ff007984 */ /* 0x000e620008000800 */
[----:B------:R-:W2:Y:S01]  /*0210*/  LDC.64 R8, c[0x0][0x210] ;  /* 0x00008400ff087b82 */ /* 0x000ea20000000a00 */
[----:B------:R-:W-:Y:S02]  /*0220*/  IMAD.MOV.U32 R5, RZ, RZ, 0x70 ;  /* 0x00000070ff057424 */ /* 0x000fe400078e00ff */
[----:B--2---:R2:W-:Y:S03]  /*0230*/  STS.64 [UR40], R8 ;  /* 0x00000008ff007988 */ /* 0x0045e60008000a28 */
[----:B-1----:R-:W-:-:S05]  /*0240*/  LOP3.LUT R0, R0, 0x10, R5, 0xd8, !PT ;  /* 0x0000001000007812 */ /* 0x002fca00078ed805 */
[----:B------:R2:W-:Y:S02]  /*0250*/  STS [UR40+0x8], R0 ;  /* 0x00000800ff007988 */ /* 0x0005e40008000828 */
.L_x_1:
[----:B------:R-:W-:Y:S05]  /*0260*/  BSYNC B0 ;  /* 0x0000000000007941 */ /* 0x000fea0003800000 */
.L_x_0:
[----:B------:R-:W-:Y:S04]  /*0270*/  BSSY B0, `(.L_x_2) ;  /* 0x000000a000007945 */ /* 0x000fe80003800000 */
[----:B------:R-:W-:Y:S05]  /*0280*/  @P1 BRA `(.L_x_3) ;  /* 0x0000000000201947 */ /* 0x000fea0003800000 */
[----:B--2---:R-:W1:Y:S01]  /*0290*/  LDS R0, [UR40+0x34] ;  /* 0x00003428ff007984 */ /* 0x004e620008000800 */
[----:B------:R-:W-:Y:S02]  /*02a0*/  IMAD.MOV.U32 R5, RZ, RZ, 0x3f000000 ;  /* 0x3f000000ff057424 */ /* 0x000fe400078e00ff */
[----:B------:R-:W-:Y:S01]  /*02b0*/  @!P1 IMAD.MOV.U32 R4, RZ, RZ, 0xff ;  /* 0x000000ffff049424 */ /* 0x000fe200078e00ff */
[----:B------:R-:W2:Y:S02]  /*02c0*/  @!P1 LDS R7, [UR40+0x38] ;  /* 0x00003828ff079984 */ /* 0x000ea40008000800 */
[----:B-1----:R-:W-:Y:S02]  /*02d0*/  LOP3.LUT R0, R0, 0xff000000, R5, 0xb8, !PT ;  /* 0xff00000000007812 */ /* 0x002fe400078eb805 */
[----:B--2---:R-:W-:-:S03]  /*02e0*/  @!P1 LOP3.LUT R4, R7, 0xff, R4, 0xb8, !PT ;  /* 0x000000ff07049812 */ /* 0x004fc600078eb804 */
[----:B------:R1:W-:Y:S04]  /*02f0*/  STS [UR40+0x34], R0 ;  /* 0x00003400ff007988 */ /* 0x0003e80008000828 */
[----:B------:R1:W-:Y:S02]  /*0300*/  @!P1 STS [UR40+0x38], R4 ;  /* 0x00003804ff009988 */ /* 0x0003e40008000828 */
.L_x_3:
[----:B------:R-:W-:Y:S05]  /*0310*/  BSYNC B0 ;  /* 0x0000000000007941 */ /* 0x000fea0003800000 */
.L_x_2:
[----:B------:R-:W-:Y:S04]  /*0320*/  BSSY B0, `(.L_x_4) ;  /* 0x000000e000007945 */ /* 0x000fe80003800000 */
[----:B------:R-:W-:Y:S05]  /*0330*/  @P1 BRA `(.L_x_5) ;  /* 0x0000000000301947 */ /* 0x000fea0003800000 */
[----:B-1----:R-:W1:Y:S01]  /*0340*/  LDS R4, [UR40+0x34] ;  /* 0x00003428ff047984 */ /* 0x002e620008000800 */
[----:B------:R-:W3:Y:S03]  /*0350*/  LDC.64 R10, c[0x0][0x238] ;  /* 0x00008e00ff0a7b82 */ /* 0x000ee60000000a00 */
[----:B--2---:R-:W2:Y:S01]  /*0360*/  LDS R0, [UR40+0x1c] ;  /* 0x00001c28ff007984 */ /* 0x004ea20008000800 */
[C---:B---3--:R-:W-:Y:S01]  /*0370*/  SHF.L.U64.HI R8, R10.reuse, 0x1, R11 ;  /* 0x000000010a087819 */ /* 0x048fe2000001020b */
[----:B------:R-:W-:-:S03]  /*0380*/  IMAD.SHL.U32 R5, R10, 0x2, RZ ;  /* 0x000000020a057824 */ /* 0x000fc600078e00ff */
[--C-:B------:R-:W-:Y:S02]  /*0390*/  SHF.R.U32.HI R7, RZ, 0x4, R8.reuse ;  /* 0x00000004ff077819 */ /* 0x100fe40000011608 */
[----:B------:R-:W-:-:S05]  /*03a0*/  SHF.R.U64 R5, R5, 0x4, R8 ;  /* 0x0000000405057819 */ /* 0x000fca0000001208 */
[----:B------:R3:W-:Y:S01]  /*03b0*/  STS [UR40+0xc], R5 ;  /* 0x00000c05ff007988 */ /* 0x0007e20008000828 */
[----:B-1----:R-:W-:Y:S02]  /*03c0*/  LOP3.LUT R4, R4, 0x7, RZ, 0xb8, !PT ;  /* 0x0000000704047812 */ /* 0x002fe400078eb8ff */
[----:B--2---:R-:W-:-:S03]  /*03d0*/  LOP3.LUT R0, R0, 0xf, R7, 0xb8, !PT ;  /* 0x0000000f00007812 */ /* 0x004fc600078eb807 */
[----:B------:R3:W-:Y:S04]  /*03e0*/  STS [UR40+0x34], R4 ;  /* 0x00003404ff007988 */ /* 0x0007e80008000828 */
[----:B------:R3:W-:Y:S02]  /*03f0*/  STS [UR40+0x1c], R0 ;  /* 0x00001c00ff007988 */ /* 0x0007e40008000828 */
.L_x_5:
[----:B------:R-:W-:Y:S05]  /*0400*/  BSYNC B0 ;  /* 0x0000000000007941 */ /* 0x000fea0003800000 */
.L_x_4:
[----:B------:R-:W-:Y:S04]  /*0410*/  BSSY B1, `(.L_x_6) ;  /* 0x000001a000017945 */ /* 0x000fe80003800000 */
[----:B------:R-:W-:Y:S04]  /*0420*/  BSSY B0, `(.L_x_7) ;  /* 0x0000015000007945 */ /* 0x000fe80003800000 */
[----:B------:R-:W-:Y:S05]  /*0430*/  @P1 BRA `(.L_x_8) ;  /* 0x0000000000201947 */ /* 0x000fea0003800000 */
[----:B-123--:R-:W1:Y:S02]  /*0440*/  LDS R0, [UR40+0x34] ;  /* 0x00003428ff007984 */ /* 0x00ee640008000800 */
[----:B-1----:R-:W-:-:S05]  /*0450*/  LOP3.LUT R0, R0, 0x38, RZ, 0xb8, !PT ;  /* 0x0000003800007812 */ /* 0x002fca00078eb8ff */
[----:B------:R1:W-:Y:S01]  /*0460*/  STS [UR40+0x34], R0 ;  /* 0x00003400ff007988 */ /* 0x0003e20008000828 */
[----:B------:R-:W-:Y:S05]  /*0470*/  @P1 BRA `(.L_x_9) ;  /* 0x0000000000201947 */ /* 0x000fea0003800000 */
[----:B-1----:R-:W1:Y:S01]  /*0480*/  LDS R0, [UR40+0x8] ;  /* 0x00000828ff007984 */ /* 0x002e620008000800 */
[----:B------:R-:W-:-:S05]  /*0490*/  IMAD.MOV.U32 R5, RZ, RZ, 0x780 ;  /* 0x00000780ff057424 */ /* 0x000fca00078e00ff */
[----:B-1----:R-:W-:-:S05]  /*04a0*/  LOP3.LUT R0, R0, 0x500, R5, 0xd8, !PT ;  /* 0x0000050000007812 */ /* 0x002fca00078ed805 */
[----:B------:R4:W-:Y:S02]  /*04b0*/  STS [UR40+0x8], R0 ;  /* 0x00000800ff007988 */ /* 0x0009e40008000828 */
.L_x_8:
[----:B------:R-:W-:Y:S05]  /*04c0*/  @P1 BRA `(.L_x_10) ;  /* 0x0000000000281947 */ /* 0x000fea0003800000 */
[----:B-1234-:R-:W1:Y:S02]  /*04d0*/  LDS R0, [UR40+0x8] ;  /* 0x00000828ff007984 */ /* 0x01ee640008000800 */
[----:B-1----:R-:W-:-:S05]  /*04e0*/  LOP3.LUT R0, R0, 0x1800, RZ, 0xb8, !PT ;  /* 0x0000180000007812 */ /* 0x002fca00078eb8ff */
[----:B------:R2:W-:Y:S02]  /*04f0*/  STS [UR40+0x8], R0 ;  /* 0x00000800ff007988 */ /* 0x0005e40008000828 */
.L_x_9:
[----:B------:R-:W-:Y:S05]  /*0500*/  @P1 BREAK B0 ;  /* 0x0000000000001942 */ /* 0x000fea0003800000 */
[----:B------:R-:W-:Y:S05]  /*0510*/  @P1 BRA `(.L_x_11) ;  /* 0x0000000000241947 */ /* 0x000fea0003800000 */
[----:B------:R-:W3:Y:S01]  /*0520*/  LDS R5, [UR40+0x8] ;  /* 0x00000828ff057984 */ /* 0x000ee20008000800 */
[----:B-12---:R-:W-:-:S05]  /*0530*/  IMAD.MOV.U32 R0, RZ, RZ, 0x6000 ;  /* 0x00006000ff007424 */ /* 0x006fca00078e00ff */
[----:B---3--:R-:W-:-:S04]  /*0540*/  LOP3.LUT R0, R5, 0x6000, R0, 0xd8, !PT ;  /* 0x0000600005007812 */ /* 0x008fc800078ed800 */
[----:B------:R-:W-:-:S05]  /*0550*/  LOP3.LUT R0, R0, 0x400000, RZ, 0xb8, !PT ;  /* 0x0040000000007812 */ /* 0x000fca00078eb8ff */
[----:B------:R1:W-:Y:S02]  /*0560*/  STS [UR40+0x8], R0 ;  /* 0x00000800ff007988 */ /* 0x0003e40008000828 */
.L_x_10:
[----:B------:R-:W-:Y:S05]  /*0570*/  BSYNC B0 ;  /* 0x0000000000007941 */ /* 0x000fea0003800000 */
.L_x_7:
[----:B-1234-:R-:W1:Y:S02]  /*0580*/  @!P1 LDS R0, [UR40+0x8] ;  /* 0x00000828ff009984 */ /* 0x01ee640008000800 */
[----:B-1----:R-:W-:-:S05]  /*0590*/  @!P1 LOP3.LUT R0, R0, 0x8000, RZ, 0xb8, !PT ;  /* 0x0000800000009812 */ /* 0x002fca00078eb8ff */
[----:B------:R3:W-:Y:S02]  /*05a0*/  @!P1 STS [UR40+0x8], R0 ;  /* 0x00000800ff009988 */ /* 0x0007e40008000828 */
.L_x_11:
[----:B------:R-:W-:Y:S05]  /*05b0*/  BSYNC B1 ;  /* 0x0000000000017941 */ /* 0x000fea0003800000 */
.L_x_6:
[----:B------:R-:W-:Y:S05]  /*05c0*/  WARPSYNC.ALL ;  /* 0x0000000000007948 */ /* 0x000fea0003800000 */
[----:B------:R-:W4:Y:S02]  /*05d0*/  LDC R7, c[0x0][0x22c] ;  /* 0x00008b00ff077b82 */ /* 0x000f240000000800 */
[----:B----4-:R-:W-:Y:S01]  /*05e0*/  VIADD R7, R7, 0xffffffff ;  /* 0xffffffff07077836 */ /* 0x010fe20000000000 */
[----:B------:R-:W-:Y:S06]  /*05f0*/  @P0 BRA `(.L_x_12) ;  /* 0x0000000000280947 */ /* 0x000fec0003800000 */
[----:B-123--:R-:W1:Y:S01]  /*0600*/  S2R R0, SR_LANEID ;  /* 0x0000000000007919 */ /* 0x00ee620000000000 */
[----:B------:R-:W-:Y:S05]  /*0610*/  WARPSYNC.ALL ;  /* 0x0000000000007948 */ /* 0x000fea0003800000 */
[----:B-1----:R-:W-:-:S05]  /*0620*/  IMAD.SHL.U32 R0, R0, 0x4, RZ ;  /* 0x0000000400007824 */ /* 0x002fca00078e00ff */
[----:B------:R-:W1:Y:S01]  /*0630*/  LDS R9, [R0+UR40] ;  /* 0x0000002800097984 */ /* 0x000e620008000800 */
[----:B------:R-:W-:-:S05]  /*0640*/  IADD3 R4, P2, R0, UR8, RZ ;  /* 0x0000000800047c10 */ /* 0x000fca000ff5e0ff */
[----:B------:R-:W-:-:S05]  /*0650*/  IMAD.X R5, RZ, RZ, UR9, P2 ;  /* 0x00000009ff057e24 */ /* 0x000fca00090e06ff */
[----:B-1----:R4:W5:Y:S01]  /*0660*/  ATOMG.E.EXCH.STRONG.GPU PT, RZ, [R4], R9 ;  /* 0x0000000904ff73a8 */ /* 0x00296200041ee100 */
[----:B------:R-:W-:-:S04]  /*0670*/  DEPBAR {5,4,3,2,1,0} ;  /* 0x0000003f0000791a */ /* 0x000fc80000000000 */
[----:B------:R4:W-:Y:S01]  /*0680*/  UTMACCTL.IV [UR8] ;  /* 0x00000000080079b9 */ /* 0x0009e20008000000 */
[----:B------:R-:W-:Y:S01]  /*0690*/  NOP ;  /* 0x0000000000007918 */ /* 0x000fe20000000000 */
.L_x_12:
[----:B------:R-:W-:Y:S05]  /*06a0*/  @P0 BRA `(.L_x_13) ;  /* 0x00000000000c0947 */ /* 0x000fea0003800000 */
[----:B------:R0:W-:Y:S01]  /*06b0*/  UTMACMDFLUSH ;  /* 0x00000000000079b7 */ /* 0x0001e20000000000 */
[----:B------:R-:W-:Y:S05]  /*06c0*/  @P0 BRA `(.L_x_13) ;  /* 0x0000000000040947 */ /* 0x000fea0003800000 */
[----:B------:R-:W-:-:S04]  /*06d0*/  DEPBAR.LE SB0, 0x0 ;  /* 0x000080000000791a */ /* 0x000fc80000000000 */
.L_x_13:
[----:B------:R-:W-:Y:S05]  /*06e0*/  WARPSYNC.ALL ;  /* 0x0000000000007948 */ /* 0x000fea0003800000 */
[----:B-----5:R-:W-:Y:S06]  /*06f0*/  BAR.SYNC.DEFER_BLOCKING 0x0 ;  /* 0x0000000000007b1d */ /* 0x020fec0000010000 */
[----:B------:R-:W-:Y:S02]  /*0700*/  BSSY B1, `(.L_x_14) ;  /* 0x000000b000017945 */ /* 0x000fe40003800000 */
[----:B------:R-:W-:Y:S06]  /*0710*/  BAR.SYNC.DEFER_BLOCKING 0x0 ;  /* 0x0000000000007b1d */ /* 0x000fec0000010000 */
[----:B------:R1:W-:Y:S01]  /*0720*/  @!P0 STS [R12], RZ ;  /* 0x000000ff0c008388 */ /* 0x0003e20000000800 */
[----:B------:R-:W-:Y:S01]  /*0730*/  NOP ;  /* 0x0000000000007918 */ /* 0x000fe20000000000 */
[----:B------:R-:W-:Y:S05]  /*0740*/  @P1 BRA `(.L_x_15) ;  /* 0x0000000000181947 */ /* 0x000fea0003800000 */
[----:B-123--:R-:W1:Y:S01]  /*0750*/  LDS R0, [UR40+0x8] ;  /* 0x00000828ff007984 */ /* 0x00ee620008000800 */
[----:B----4-:R-:W2:Y:S01]  /*0760*/  LDC.64 R8, c[0x0][0x218] ;  /* 0x00008600ff087b82 */ /* 0x010ea20000000a00 */
[----:B------:R-:W-:Y:S02]  /*0770*/  IMAD.MOV.U32 R5, RZ, RZ, 0x70 ;  /* 0x00000070ff057424 */ /* 0x000fe400078e00ff */
[----:B--2---:R2:W-:Y:S03]  /*0780*/  STS.64 [UR40], R8 ;  /* 0x00000008ff007988 */ /* 0x0045e60008000a28 */
[----:B-1----:R-:W-:-:S05]  /*0790*/  LOP3.LUT R0, R0, 0x10, R5, 0xd8, !PT ;  /* 0x0000001000007812 */ /* 0x002fca00078ed805 */
[----:B------:R2:W-:Y:S02]  /*07a0*/  STS [UR40+0x8], R0 ;  /* 0x00000800ff007988 */ /* 0x0005e40008000828 */
.L_x_15:
[----:B----4-:R-:W-:Y:S05]  /*07b0*/  BSYNC B1 ;  /* 0x0000000000017941 */ /* 0x010fea0003800000 */
.L_x_14:
[----:B------:R-:W-:Y:S04]  /*07c0*/  BSSY B1, `(.L_x_16) ;  /* 0x000000a000017945 */ /* 0x000fe80003800000 */
[----:B------:R-:W-:Y:S05]  /*07d0*/  @P1 BRA `(.L_x_17) ;  /* 0x0000000000201947 */ /* 0x000fea0003800000 */
[----:B-123--:R-:W1:Y:S01]  /*07e0*/  LDS R0, [UR40+0x34] ;  /* 0x00003428ff007984 */ /* 0x00ee620008000800 */
[----:B------:R-:W-:Y:S02]  /*07f0*/  IMAD.MOV.U32 R9, RZ, RZ, 0x3f000000 ;  /* 0x3f000000ff097424 */ /* 0x000fe400078e00ff */
[----:B------:R-:W-:Y:S01]  /*0800*/  @!P1 IMAD.MOV.U32 R4, RZ, RZ, 0x3f ;  /* 0x0000003fff049424 */ /* 0x000fe200078e00ff */
[----:B------:R-:W2:Y:S02]  /*0810*/  @!P1 LDS R5, [UR40+0x38] ;  /* 0x00003828ff059984 */ /* 0x000ea40008000800 */
[----:B-1----:R-:W-:Y:S02]  /*0820*/  LOP3.LUT R0, R0, 0xff000000, R9, 0xb8, !PT ;  /* 0xff00000000007812 */ /* 0x002fe400078eb809 */
[----:B--2---:R-:W-:-:S03]  /*0830*/  @!P1 LOP3.LUT R4, R5, 0xff, R4, 0xb8, !PT ;  /* 0x000000ff05049812 */ /* 0x004fc600078eb804 */
[----:B------:R4:W-:Y:S04]  /*0840*/  STS [UR40+0x34], R0 ;  /* 0x00003400ff007988 */ /* 0x0009e80008000828 */
[----:B------:R4:W-:Y:S02]  /*0850*/  @!P1 STS [UR40+0x38], R4 ;  /* 0x00003804ff009988 */ /* 0x0009e40008000828 */
.L_x_17:
[----:B------:R-:W-:Y:S05]  /*0860*/  BSYNC B1 ;  /* 0x0000000000017941 */ /* 0x000fea0003800000 */
.L_x_16:
[----:B------:R-:W-:Y:S04]  /*0870*/  BSSY B1, `(.L_x_18) ;  /* 0x0000004000017945 */ /* 0x000fe80003800000 */
[----:B------:R-:W-:Y:S05]  /*0880*/  @P1 BRA `(.L_x_19) ;  /* 0x0000000000081947 */ /* 0x000fea0003800000 */
[----:B------:R1:W-:Y:S04]  /*0890*/  STS [UR40+0x24], R13 ;  /* 0x0000240dff007988 */ /* 0x0003e80008000828 */
[----:B------:R1:W-:Y:S02]  /*08a0*/  STS [UR40+0x20], R7 ;  /* 0x00002007ff007988 */ /* 0x0003e40008000828 */
.L_x_19:
[----:B------:R-:W-:Y:S05]  /*08b0*/  BSYNC B1 ;  /* 0x0000000000017941 */ /* 0x000fea0003800000 */
.L_x_18:
[----:B------:R-:W-:Y:S04]  /*08c0*/  BSSY B1, `(.L_x_20) ;  /* 0x000000e000017945 */ /* 0x000fe80003800000 */
[----:B------:R-:W-:Y:S05]  /*08d0*/  @P1 BRA `(.L_x_21) ;  /* 0x0000000000301947 */ /* 0x000fea0003800000 */
[----:B----4-:R-:W4:Y:S01]  /*08e0*/  LDS R4, [UR40+0x34] ;  /* 0x00003428ff047984 */ /* 0x010f220008000800 */
[----:B------:R-:W5:Y:S03]  /*08f0*/  LDC.64 R10, c[0x0][0x240] ;  /* 0x00009000ff0a7b82 */ /* 0x000f660000000a00 */
[----:B-123--:R-:W1:Y:S01]  /*0900*/  LDS R0, [UR40+0x1c] ;  /* 0x00001c28ff007984 */ /* 0x00ee620008000800 */
[C---:B-----5:R-:W-:Y:S01]  /*0910*/  SHF.L.U64.HI R8, R10.reuse, 0x1, R11 ;  /* 0x000000010a087819 */ /* 0x060fe2000001020b */
[----:B------:R-:W-:-:S03]  /*0920*/  IMAD.SHL.U32 R5, R10, 0x2, RZ ;  /* 0x000000020a057824 */ /* 0x000fc600078e00ff */
[--C-:B------:R-:W-:Y:S02]  /*0930*/  SHF.R.U32.HI R9, RZ, 0x4, R8.reuse ;  /* 0x00000004ff097819 */ /* 0x100fe40000011608 */
[----:B------:R-:W-:-:S05]  /*0940*/  SHF.R.U64 R5, R5, 0x4, R8 ;  /* 0x0000000405057819 */ /* 0x000fca0000001208 */
[----:B------:R2:W-:Y:S01]  /*0950*/  STS [UR40+0xc], R5 ;  /* 0x00000c05ff007988 */ /* 0x0005e20008000828 */
[----:B----4-:R-:W-:Y:S02]  /*0960*/  LOP3.LUT R4, R4, 0x7, RZ, 0xb8, !PT ;  /* 0x0000000704047812 */ /* 0x010fe400078eb8ff */
[----:B-1----:R-:W-:-:S03]  /*0970*/  LOP3.LUT R0, R0, 0xf, R9, 0xb8, !PT ;  /* 0x0000000f00007812 */ /* 0x002fc600078eb809 */
[----:B------:R2:W-:Y:S04]  /*0980*/  STS [UR40+0x34], R4 ;  /* 0x00003404ff007988 */ /* 0x0005e80008000828 */
[----:B------:R2:W-:Y:S02]  /*0990*/  STS [UR40+0x1c], R0 ;  /* 0x00001c00ff007988 */ /* 0x0005e40008000828 */
.L_x_21:
[----:B------:R-:W-:Y:S05]  /*09a0*/  BSYNC B1 ;  /* 0x0000000000017941 */ /* 0x000fea0003800000 */
.L_x_20:
[----:B------:R-:W-:Y:S04]  /*09b0*/  BSSY B2, `(.L_x_22) ;  /* 0x000001a000027945 */ /* 0x000fe80003800000 */
[----:B------:R-:W-:Y:S04]  /*09c0*/  BSSY B1, `(.L_x_23) ;  /* 0x0000015000017945 */ /* 0x000fe80003800000 */
[----:B------:R-:W-:Y:S05]  /*09d0*/  @P1 BRA `(.L_x_24) ;  /* 0x0000000000201947 */ /* 0x000fea0003800000 */
[----:B-1234-:R-:W1:Y:S02]  /*09e0*/  LDS R0, [UR40+0x34] ;  /* 0x00003428ff007984 */ /* 0x01ee640008000800 */
[----:B-1----:R-:W-:-:S05]  /*09f0*/  LOP3.LUT R0, R0, 0x38, RZ, 0xb8, !PT ;  /* 0x0000003800007812 */ /* 0x002fca00078eb8ff */
[----:B------:R1:W-:Y:S01]  /*0a00*/  STS [UR40+0x34], R0 ;  /* 0x00003400ff007988 */ /* 0x0003e20008000828 */
[----:B------:R-:W-:Y:S05]  /*0a10*/  @P1 BRA `(.L_x_25) ;  /* 0x0000000000201947 */ /* 0x000fea0003800000 */
[----:B-1----:R-:W1:Y:S01]  /*0a20*/  LDS R0, [UR40+0x8] ;  /* 0x00000828ff007984 */ /* 0x002e620008000800 */
[----:B------:R-:W-:-:S05]  /*0a30*/  IMAD.MOV.U32 R5, RZ, RZ, 0x780 ;  /* 0x00000780ff057424 */ /* 0x000fca00078e00ff */
[----:B-1----:R-:W-:-:S05]  /*0a40*/  LOP3.LUT R0, R0, 0x500, R5, 0xd8, !PT ;  /* 0x0000050000007812 */ /* 0x002fca00078ed805 */
[----:B------:R1:W-:Y:S02]  /*0a50*/  STS [UR40+0x8], R0 ;  /* 0x00000800ff007988 */ /* 0x0003e40008000828 */
.L_x_24:
[----:B------:R-:W-:Y:S05]  /*0a60*/  @P1 BRA `(.L_x_26) ;  /* 0x0000000000281947 */ /* 0x000fea0003800000 */
[----:B-1234-:R-:W1:Y:S02]  /*0a70*/  LDS R0, [UR40+0x8] ;  /* 0x00000828ff007984 */ /* 0x01ee640008000800 */
[----:B-1----:R-:W-:-:S05]  /*0a80*/  LOP3.LUT R0, R0, 0x1800, RZ, 0xb8, !PT ;  /* 0x0000180000007812 */ /* 0x002fca00078eb8ff */
[----:B------:R2:W-:Y:S02]  /*0a90*/  STS [UR40+0x8], R0 ;  /* 0x00000800ff007988 */ /* 0x0005e40008000828 */
.L_x_25:
[----:B------:R-:W-:Y:S05]  /*0aa0*/  @P1 BREAK B1 ;  /* 0x0000000000011942 */ /* 0x000fea0003800000 */
[----:B------:R-:W-:Y:S05]  /*0ab0*/  @P1 BRA `(.L_x_27) ;  /* 0x0000000000241947 */ /* 0x000fea0003800000 */
[----:B-12---:R-:W1:Y:S01]  /*0ac0*/  LDS R0, [UR40+0x8] ;  /* 0x00000828ff007984 */ /* 0x006e620008000800 */
[----:B------:R-:W-:-:S05]  /*0ad0*/  IMAD.MOV.U32 R5, RZ, RZ, 0x6000 ;  /* 0x00006000ff057424 */ /* 0x000fca00078e00ff */
[----:B-1----:R-:W-:-:S04]  /*0ae0*/  LOP3.LUT R0, R0, 0x6000, R5, 0xd8, !PT ;  /* 0x0000600000007812 */ /* 0x002fc800078ed805 */
[----:B------:R-:W-:-:S05]  /*0af0*/  LOP3.LUT R0, R0, 0x400000, RZ, 0xb8, !PT ;  /* 0x0040000000007812 */ /* 0x000fca00078eb8ff */
[----:B------:R1:W-:Y:S02]  /*0b00*/  STS [UR40+0x8], R0 ;  /* 0x00000800ff007988 */ /* 0x0003e40008000828 */
.L_x_26:
[----:B------:R-:W-:Y:S05]  /*0b10*/  BSYNC B1 ;  /* 0x0000000000017941 */ /* 0x000fea0003800000 */
.L_x_23:
[----:B-1234-:R-:W1:Y:S02]  /*0b20*/  @!P1 LDS R0, [UR40+0x8] ;  /* 0x00000828ff009984 */ /* 0x01ee640008000800 */
[----:B-1----:R-:W-:-:S05]  /*0b30*/  @!P1 LOP3.LUT R0, R0, 0x8000, RZ, 0xb8, !PT ;  /* 0x0000800000009812 */ /* 0x002fca00078eb8ff */
[----:B------:R3:W-:Y:S02]  /*0b40*/  @!P1 STS [UR40+0x8], R0 ;  /* 0x00000800ff009988 */ /* 0x0007e40008000828 */
.L_x_27:
[----:B------:R-:W-:Y:S05]  /*0b50*/  BSYNC B2 ;  /* 0x0000000000027941 */ /* 0x000fea0003800000 */
.L_x_22:
[----:B------:R-:W-:Y:S05]  /*0b60*/  WARPSYNC.ALL ;  /* 0x0000000000007948 */ /* 0x000fea0003800000 */
[----:B------:R-:W-:-:S04]  /*0b70*/  UIADD3 UR11, UR4, 0x80, URZ ;  /* 0x00000080040b7890 */ /* 0x000fc8000fffe03f */
[----:B------:R-:W-:-:S04]  /*0b80*/  UIADD3 UR10, UP0, UR11, UR12, URZ ;  /* 0x0000000c0b0a7290 */ /* 0x000fc8000ff1e03f */
[----:B------:R-:W-:Y:S01]  /*0b90*/  ULEA.HI.X.SX32 UR11, UR11, UR13, 0x1, UP0 ;  /* 0x0000000d0b0b7291 */ /* 0x000fe200080f0e3f */
[----:B------:R-:W-:Y:S11]  /*0ba0*/  @P0 BRA `(.L_x_28) ;  /* 0x0000000000280947 */ /* 0x000ff60003800000 */
        /* <DEDUP_REMOVED lines=10> */
.L_x_28:
[----:B------:R-:W-:Y:S05]  /*0c50*/  @P0 BRA `(.L_x_29) ;  /* 0x00000000000c0947 */ /* 0x000fea0003800000 */
[----:B------:R0:W-:Y:S01]  /*0c60*/  UTMACMDFLUSH ;  /* 0x00000000000079b7 */ /* 0x0001e20000000000 */
[----:B------:R-:W-:Y:S05]  /*0c70*/  @P0 BRA `(.L_x_29) ;  /* 0x0000000000040947 */ /* 0x000fea0003800000 */
[----:B------:R-:W-:-:S04]  /*0c80*/  DEPBAR.LE SB0, 0x0 ;  /* 0x000080000000791a */ /* 0x000fc80000000000 */
.L_x_29:
        /* <DEDUP_REMOVED lines=13> */
.L_x_31:
[----:B----4-:R-:W-:Y:S05]  /*0d60*/  BSYNC B2 ;  /* 0x0000000000027941 */ /* 0x010fea0003800000 */
.L_x_30:
[----:B------:R-:W-:Y:S04]  /*0d70*/  BSSY B3, `(.L_x_32) ;  /* 0x0000011000037945 */ /* 0x000fe80003800000 */
[----:B------:R-:W-:Y:S04]  /*0d80*/  BSSY B2, `(.L_x_33) ;  /* 0x000000e000027945 */ /* 0x000fe80003800000 */
[----:B------:R-:W-:Y:S05]  /*0d90*/  @P1 BRA `(.L_x_34) ;  /* 0x0000000000241947 */ /* 0x000fea0003800000 */
[----:B-123--:R-:W1:Y:S01]  /*0da0*/  LDS R0, [UR40+0x34] ;  /* 0x00003428ff007984 */ /* 0x00ee620008000800 */
[----:B------:R-:W-:-:S05]  /*0db0*/  IMAD.MOV.U32 R5, RZ, RZ, 0x3f000000 ;  /* 0x3f000000ff057424 */ /* 0x000fca00078e00ff */
[----:B-1----:R-:W-:-:S05]  /*0dc0*/  LOP3.LUT R0, R0, 0xff000000, R5, 0xb8, !PT ;  /* 0xff00000000007812 */ /* 0x002fca00078eb805 */
[----:B------:R1:W-:Y:S01]  /*0dd0*/  STS [UR40+0x34], R0 ;  /* 0x00003400ff007988 */ /* 0x0003e20008000828 */
[----:B------:R-:W-:Y:S05]  /*0de0*/  @P1 BRA `(.L_x_35) ;  /* 0x00000000001c1947 */ /* 0x000fea0003800000 */
[----:B-1----:R-:W1:Y:S01]  /*0df0*/  LDS R0, [UR40+0x38] ;  /* 0x00003828ff007984 */ /* 0x002e620008000800 */
[----:B------:R-:W-:-:S05]  /*0e00*/  IMAD.MOV.U32 R5, RZ, RZ, 0xff ;  /* 0x000000ffff057424 */ /* 0x000fca00078e00ff */
[----:B-1----:R-:W-:-:S05]  /*0e10*/  LOP3.LUT R0, R0, 0xff, R5, 0xb8, !PT ;  /* 0x000000ff00007812 */ /* 0x002fca00078eb805 */
[----:B------:R4:W-:Y:S02]  /*0e20*/  STS [UR40+0x38], R0 ;  /* 0x00003800ff007988 */ /* 0x0009e40008000828 */
.L_x_34:
[----:B------:R-:W-:Y:S05]  /*0e30*/  @P1 BREAK B2 ;  /* 0x0000000000021942 */ /* 0x000fea0003800000 */
[----:B------:R-:W-:Y:S05]  /*0e40*/  @P1 BRA `(.L_x_36) ;  /* 0x00000000000c1947 */ /* 0x000fea0003800000 */
[----:B------:R1:W-:Y:S02]  /*0e50*/  STS [UR40+0x20], R7 ;  /* 0x00002007ff007988 */ /* 0x0003e40008000828 */
.L_x_35:
[----:B------:R-:W-:Y:S05]  /*0e60*/  BSYNC B2 ;  /* 0x0000000000027941 */ /* 0x000fea0003800000 */
.L_x_33:
[----:B------:R1:W-:Y:S02]  /*0e70*/  @!P1 STS [UR40+0x24], R6 ;  /* 0x00002406ff009988 */ /* 0x0003e40008000828 */
.L_x_36:
[----:B------:R-:W-:Y:S05]  /*0e80*/  BSYNC B3 ;  /* 0x0000000000037941 */ /* 0x000fea0003800000 */
.L_x_32:
[----:B------:R-:W-:Y:S05]  /*0e90*/  WARPSYNC.ALL ;  /* 0x0000000000007948 */ /* 0x000fea0003800000 */
[----:B------:R-:W-:Y:S04]  /*0ea0*/  BSSY B3, `(.L_x_37) ;  /* 0x000000e000037945 */ /* 0x000fe80003800000 */
[----:B------:R-:W-:Y:S05]  /*0eb0*/  @P1 BRA `(.L_x_38) ;  /* 0x0000000000301947 */ /* 0x000fea0003800000 */
[----:B------:R-:W5:Y:S01]  /*0ec0*/  LDS R4, [UR40+0x34] ;  /* 0x00003428ff047984 */ /* 0x000f620008000800 */
[----:B--2---:R-:W2:Y:S03]  /*0ed0*/  LDC.64 R8, c[0x0][0x248] ;  /* 0x00009200ff087b82 */ /* 0x004ea60000000a00 */
[----:B-1-34-:R-:W1:Y:S01]  /*0ee0*/  LDS R0, [UR40+0x1c] ;  /* 0x00001c28ff007984 */ /* 0x01ae620008000800 */
[C---:B--2---:R-:W-:Y:S01]  /*0ef0*/  SHF.L.U64.HI R6, R8.reuse, 0x1, R9 ;  /* 0x0000000108067819 */ /* 0x044fe20000010209 */
[----:B------:R-:W-:-:S03]  /*0f00*/  IMAD.SHL.U32 R5, R8, 0x2, RZ ;  /* 0x0000000208057824 */ /* 0x000fc600078e00ff */
[--C-:B------:R-:W-:Y:S02]  /*0f10*/  SHF.R.U32.HI R7, RZ, 0x4, R6.reuse ;  /* 0x00000004ff077819 */ /* 0x100fe40000011606 */
[----:B------:R-:W-:-:S05]  /*0f20*/  SHF.R.U64 R5, R5, 0x4, R6 ;  /* 0x0000000405057819 */ /* 0x000fca0000001206 */
[----:B------:R2:W-:Y:S01]  /*0f30*/  STS [UR40+0xc], R5 ;  /* 0x00000c05ff007988 */ /* 0x0005e20008000828 */
[----:B-----5:R-:W-:Y:S02]  /*0f40*/  LOP3.LUT R4, R4, 0x7, RZ, 0xb8, !PT ;  /* 0x0000000704047812 */ /* 0x020fe400078eb8ff */
[----:B-1----:R-:W-:-:S03]  /*0f50*/  LOP3.LUT R0, R0, 0xf, R7, 0xb8, !PT ;  /* 0x0000000f00007812 */ /* 0x002fc600078eb807 */
[----:B------:R2:W-:Y:S04]  /*0f60*/  STS [UR40+0x34], R4 ;  /* 0x00003404ff007988 */ /* 0x0005e80008000828 */
[----:B------:R2:W-:Y:S02]  /*0f70*/  STS [UR40+0x1c], R0 ;  /* 0x00001c00ff007988 */ /* 0x0005e40008000828 */
.L_x_38:
[----:B------:R-:W-:Y:S05]  /*0f80*/  BSYNC B3 ;  /* 0x0000000000037941 */ /* 0x000fea0003800000 */
.L_x_37:
        /* <DEDUP_REMOVED lines=11> */
.L_x_41:
[----:B------:R-:W-:Y:S05]  /*1040*/  @P1 BRA `(.L_x_43) ;  /* 0x0000000000281947 */ /* 0x000fea0003800000 */
[----:B-1234-:R-:W1:Y:S02]  /*1050*/  LDS R0, [UR40+0x8] ;  /* 0x00000828ff007984 */ /* 0x01ee640008000800 */
[----:B-1----:R-:W-:-:S05]  /*1060*/  LOP3.LUT R0, R0, 0x1800, RZ, 0xb8, !PT ;  /* 0x0000180000007812 */ /* 0x002fca00078eb8ff */
[----:B------:R2:W-:Y:S02]  /*1070*/  STS [UR40+0x8], R0 ;  /* 0x00000800ff007988 */ /* 0x0005e40008000828 */
.L_x_42:
[----:B------:R-:W-:Y:S05]  /*1080*/  @P1 BREAK B4 ;  /* 0x0000000000041942 */ /* 0x000fea0003800000 */
[----:B------:R-:W-:Y:S05]  /*1090*/  @P1 BRA `(.L_x_44) ;  /* 0x0000000000241947 */ /* 0x000fea0003800000 */
[----:B-12---:R-:W1:Y:S01]  /*10a0*/  LDS R0, [UR40+0x8] ;  /* 0x00000828ff007984 */ /* 0x006e620008000800 */
[----:B------:R-:W-:-:S05]  /*10b0*/  IMAD.MOV.U32 R5, RZ, RZ, 0x6000 ;  /* 0x00006000ff057424 */ /* 0x000fca00078e00ff */
[----:B-1----:R-:W-:-:S04]  /*10c0*/  LOP3.LUT R0, R0, 0x6000, R5, 0xd8, !PT ;  /* 0x0000600000007812 */ /* 0x002fc800078ed805 */
[----:B------:R-:W-:-:S05]  /*10d0*/  LOP3.LUT R0, R0, 0x400000, RZ, 0xb8, !PT ;  /* 0x0040000000007812 */ /* 0x000fca00078eb8ff */
[----:B------:R1:W-:Y:S02]  /*10e0*/  STS [UR40+0x8], R0 ;  /* 0x00000800ff007988 */ /* 0x0003e40008000828 */
.L_x_43:
[----:B------:R-:W-:Y:S05]  /*10f0*/  BSYNC B4 ;  /* 0x0000000000047941 */ /* 0x000fea0003800000 */
.L_x_40:
[----:B-1234-:R-:W1:Y:S02]  /*1100*/  @!P1 LDS R0, [UR40+0x8] ;  /* 0x00000828ff009984 */ /* 0x01ee640008000800 */
[----:B-1----:R-:W-:-:S05]  /*1110*/  @!P1 LOP3.LUT R0, R0, 0x8000, RZ, 0xb8, !PT ;  /* 0x0000800000009812 */ /* 0x002fca00078eb8ff */
[----:B------:R3:W-:Y:S02]  /*1120*/  @!P1 STS [UR40+0x8], R0 ;  /* 0x00000800ff009988 */ /* 0x0007e40008000828 */
.L_x_44:
[----:B------:R-:W-:Y:S05]  /*1130*/  BSYNC B3 ;  /* 0x0000000000037941 */ /* 0x000fea0003800000 */
.L_x_39:
[----:B------:R-:W-:Y:S05]  /*1140*/  WARPSYNC.ALL ;  /* 0x0000000000007948 */ /* 0x000fea0003800000 */
[----:B------:R4:W-:Y:S01]  /*1150*/  STL [R1+0x400], RZ ;  /* 0x000400ff01007387 */ /* 0x0009e20000100800 */
[----:B------:R-:W-:Y:S01]  /*1160*/  UIADD3 UR4, UR4, 0x100, URZ ;  /* 0x0000010004047890 */ /* 0x000fe2000fffe03f */
[----:B------:R-:W-:Y:S02]  /*1170*/  ISETP.GE.AND P2, PT, R14, 0x1, PT ;  /* 0x000000010e00780c */ /* 0x000fe40003f46270 */
[----:B------:R-:W-:Y:S01]  /*1180*/  SHF.R.U32.HI R6, RZ, 0x5, R3 ;  /* 0x00000005ff067819 */ /* 0x000fe20000011603 */
[----:B------:R-:W-:-:S04]  /*1190*/  UIADD3 UR12, UP0, UR4, UR12, URZ ;  /* 0x0000000c040c7290 */ /* 0x000fc8000ff1e03f */
[----:B------:R-:W-:Y:S01]  /*11a0*/  ULEA.HI.X.SX32 UR13, UR4, UR13, 0x1, UP0 ;  /* 0x0000000d040d7291 */ /* 0x000fe200080f0e3f */
[----:B----4-:R-:W-:Y:S11]  /*11b0*/  @P0 BRA `(.L_x_45) ;  /* 0x0000000000280947 */ /* 0x010ff60003800000 */
        /* <DEDUP_REMOVED lines=10> */
.L_x_45:
[----:B------:R-:W-:Y:S05]  /*1260*/  @P0 BRA `(.L_x_46) ;  /* 0x00000000000c0947 */ /* 0x000fea0003800000 */
[----:B------:R0:W-:Y:S01]  /*1270*/  UTMACMDFLUSH ;  /* 0x00000000000079b7 */ /* 0x0001e20000000000 */
[----:B------:R-:W-:Y:S05]  /*1280*/  @P0 BRA `(.L_x_46) ;  /* 0x0000000000040947 */ /* 0x000fea0003800000 */
[----:B------:R-:W-:-:S04]  /*1290*/  DEPBAR.LE SB0, 0x0 ;  /* 0x000080000000791a */ /* 0x000fc80000000000 */
.L_x_46:
[----:B------:R1:W-:Y:S01]  /*12a0*/  STL [R1+0x404], RZ ;  /* 0x000404ff01007387 */ /* 0x0003e20000100800 */
[----:B------:R-:W-:Y:S05]  /*12b0*/  WARPSYNC.ALL ;  /* 0x0000000000007948 */ /* 0x000fea0003800000 */
[----:B------:R1:W-:Y:S01]  /*12c0*/  STL [R1+0x408], RZ ;  /* 0x000408ff01007387 */ /* 0x0003e20000100800 */
[----:B-----5:R-:W-:Y:S01]  /*12d0*/  VOTEU.ALL UP1, P1 ;  /* 0x00000000003f7886 */ /* 0x020fe20000820000 */
[----:B------:R-:W-:Y:S01]  /*12e0*/  UMOV UR16, 0x1 ;  /* 0x0000000100107882 */ /* 0x000fe20000000000 */
[----:B------:R-:W-:Y:S01]  /*12f0*/  VOTEU.ALL UP0, P1 ;  /* 0x00000000003f7886 */ /* 0x000fe20000800000 */
[----:B------:R1:W-:Y:S01]  /*1300*/  STL [R1+0x40c], RZ ;  /* 0x00040cff01007387 */ /* 0x0003e20000100800 */
[----:B------:R-:W-:Y:S01]  /*1310*/  VOTEU.ALL UP2, P1 ;  /* 0x00000000003f7886 */ /* 0x000fe20000840000 */
[----:B------:R-:W-:-:S04]  /*1320*/  @!UP1 UIADD3 UR20, -UR16, 0x100000, URZ ;  /* 0x0010000010149890 */ /* 0x000fc8000fffe13f */
[----:B------:R-:W-:Y:S02]  /*1330*/  @!UP1 USHF.L.U32 UR21, UR20, 0xb, URZ ;  /* 0x0000000b14159899 */ /* 0x000fe4000800063f */
[----:B------:R-:W-:Y:S01]  /*1340*/  @!UP1 USHF.L.U32 UR20, UR20, 0x1, URZ ;  /* 0x0000000114149899 */ /* 0x000fe2000800063f */
[----:B------:R-:W-:Y:S01]  /*1350*/  R2UR UR7, R6 ;  /* 0x00000000060772ca */ /* 0x000fe200000e0000 */
[----:B------:R1:W-:Y:S01]  /*1360*/  STL [R1+0x410], RZ ;  /* 0x000410ff01007387 */ /* 0x0003e20000100800 */
[----:B------:R-:W-:-:S04]  /*1370*/  @!UP1 UIADD3 UR22, -UR16, 0x100000, URZ ;  /* 0x0010000010169890 */ /* 0x000fc8000fffe13f */
[----:B------:R-:W-:Y:S02]  /*1380*/  @!UP1 USHF.L.U32 UR23, UR22, 0xb, URZ ;  /* 0x0000000b16179899 */ /* 0x000fe4000800063f */
[----:B------:R-:W-:Y:S01]  /*1390*/  @!UP1 USHF.L.U32 UR22, UR22, 0x1, URZ ;  /* 0x0000000116169899 */ /* 0x000fe2000800063f */
[----:B------:R-:W-:Y:S01]  /*13a0*/  CS2R R24, SRZ ;  /* 0x0000000000187805 */ /* 0x000fe2000001ff00 */
[----:B------:R-:W-:-:S04]  /*13b0*/  @!UP1 UIADD3 UR24, -UR16, 0x100000, URZ ;  /* 0x0010000010189890 */ /* 0x000fc8000fffe13f */
[----:B------:R-:W-:Y:S02]  /*13c0*/  @!UP1 USHF.L.U32 UR25, UR24, 0xb, URZ ;  /* 0x0000000b18199899 */ /* 0x000fe4000800063f */
[----:B------:R-:W-:Y:S01]  /*13d0*/  @!UP1 USHF.L.U32 UR24, UR24, 0x1, URZ ;  /* 0x0000000118189899 */ /* 0x000fe2000800063f */
[----:B------:R1:W-:Y:S01]  /*13e0*/  STL [R1+0x414], RZ ;  /* 0x000414ff01007387 */ /* 0x0003e20000100800 */
[----:B------:R-:W-:-:S04]  /*13f0*/  @!UP1 UIADD3 UR16, -UR16, 0x100000, URZ ;  /* 0x0010000010109890 */ /* 0x000fc8000fffe13f */
[----:B------:R-:W-:Y:S02]  /*1400*/  @!UP1 USHF.L.U32 UR17, UR16, 0xb, URZ ;  /* 0x0000000b10119899 */ /* 0x000fe4000800063f */
[----:B------:R-:W-:Y:S01]  /*1410*/  @!UP1 USHF.L.U32 UR16, UR16, 0x1, URZ ;  /* 0x0000000110109899 */ /* 0x000fe2000800063f */
[----:B------:R-:W-:Y:S01]  /*1420*/  CS2R R26, SRZ ;  /* 0x00000000001a7805 */ /* 0x000fe2000001ff00 */
[----:B------:R-:W-:Y:S01]  /*1430*/  VOTEU.ALL UP1, P1 ;  /* 0x00000000003f7886 */ /* 0x000fe20000820000 */
[----:B------:R1:W-:Y:S01]  /*1440*/  STL [R1+0x418], RZ ;  /* 0x000418ff01007387 */ /* 0x0003e20000100800 */
[----:B------:R-:W-:Y:S01]  /*1450*/  VOTEU.ALL UP3, P1 ;  /* 0x00000000003f7886 */ /* 0x000fe20000860000 */
[----:B------:R-:W-:Y:S01]  /*1460*/  USHF.L.U32 UR14, UR5, 0x8, URZ ;  /* 0x00000008050e7899 */ /* 0x000fe2000800063f */
[----:B------:R-:W-:Y:S01]  /*1470*/  CS2R R28, SRZ ;  /* 0x00000000001c7805 */ /* 0x000fe2000001ff00 */
[----:B------:R1:W-:Y:S01]  /*1480*/  STL [R1+0x41c], RZ ;  /* 0x00041cff01007387 */ /* 0x0003e20000100800 */
[----:B------:R-:W-:Y:S01]  /*1490*/  USHF.L.U32 UR19, UR6, 0x8, URZ ;  /* 0x0000000806137899 */ /* 0x000fe2000800063f */
[----:B------:R-:W-:-:S02]  /*14a0*/  CS2R R30, SRZ ;  /* 0x00000000001e7805 */ /* 0x000fc4000001ff00 */
[----:B------:R-:W-:Y:S01]  /*14b0*/  CS2R R32, SRZ ;  /* 0x0000000000207805 */ /* 0x000fe2000001ff00 */
[----:B------:R1:W-:Y:S01]  /*14c0*/  STL [R1+0x420], RZ ;  /* 0x000420ff01007387 */ /* 0x0003e20000100800 */
[----:B------:R-:W-:Y:S02]  /*14d0*/  CS2R R34, SRZ ;  /* 0x0000000000227805 */ /* 0x000fe4000001ff00 */
[----:B------:R-:W-:Y:S02]  /*14e0*/  CS2R R36, SRZ ;  /* 0x0000000000247805 */ /* 0x000fe4000001ff00 */
[----:B------:R-:W-:Y:S01]  /*14f0*/  CS2R R38, SRZ ;  /* 0x0000000000267805 */ /* 0x000fe2000001ff00 */
[----:B------:R1:W-:Y:S01]  /*1500*/  STL [R1+0x424], RZ ;  /* 0x000424ff01007387 */ /* 0x0003e20000100800 */
[----:B------:R-:W-:Y:S02]  /*1510*/  CS2R R40, SRZ ;  /* 0x0000000000287805 */ /* 0x000fe4000001ff00 */
        /* <DEDUP_REMOVED lines=72> */
[----:B------:R-:W-:Y:S01]  /*19a0*/  CS2R R150, SRZ ;  /* 0x0000000000967805 */ /* 0x000fe2000001ff00 */
[----:B------:R1:W-:Y:S04]  /*19b0*/  STL [R1+0x470], RZ ;  /* 0x000470ff01007387 */ /* 0x0003e80000100800 */
        /* <DEDUP_REMOVED lines=227> */
[----:B------:R1:W-:Y:S04]  /*27f0*/  STL [R1], RZ ;  /* 0x000000ff01007387 */ /* 0x0003e80000100800 */
        /* <DEDUP_REMOVED lines=44> */
[----:B------:R1:W-:Y:S01]  /*2ac0*/  STL [R1+0xb4], RZ ;  /* 0x0000b4ff01007387 */ /* 0x0003e20000100800 */
[----:B------:R-:W-:Y:S06]  /*2ad0*/  BAR.SYNC.DEFER_BLOCKING 0x0 ;  /* 0x0000000000007b1d */ /* 0x000fec0000010000 */
[----:B------:R1:W-:Y:S04]  /*2ae0*/  STL [R1+0xb8], RZ ;  /* 0x0000b8ff01007387 */ /* 0x0003e80000100800 */
[----:B------:R1:W-:Y:S04]  /*2af0*/  STL [R1+0xbc], RZ ;  /* 0x0000bcff01007387 */ /* 0x0003e80000100800 */
[----:B------:R1:W-:Y:S04]  /*2b00*/  STL [R1+0xc0], RZ ;  /* 0x0000c0ff01007387 */ /* 0x0003e80000100800 */
[----:B------:R1:W-:Y:S04]  /*2b10*/  STL [R1+0xc4], RZ ;  /* 0x0000c4ff01007387 */ /* 0x0003e80000100800 */
[----:B------:R1:W-:Y:S04]  /*2b20*/  STL [R1+0xc8], RZ ;  /* 0x0000c8ff01007387 */ /* 0x0003e80000100800 */
[----:B------:R-:W2:Y:S02]  /*2b30*/  FENCE.VIEW.ASYNC.S ;  /* 0x00000000000073c6 */ /* 0x000ea40000000000 */
[----:B--2---:R1:W2:Y:S02]  /*2b40*/  @!UP0 SYNCS.EXCH.64 URZ, [UR40+0x40000], UR20 ;  /* 0x04000014283f85b2 */ /* 0x0042a40008000100 */
        /* <DEDUP_REMOVED lines=20> */
[----:B--2---:R-:W-:Y:S06]  /*2c90*/  BAR.SYNC.DEFER_BLOCKING 0x0 ;  /* 0x0000000000007b1d */ /* 0x004fec0000010000 */
[----:B------:R1:W-:Y:S04]  /*2ca0*/  STL [R1+0x11c], RZ ;  /* 0x00011cff01007387 */ /* 0x0003e80000100800 */
[----:B------:R1:W-:Y:S04]  /*2cb0*/  STL [R1+0x120], RZ ;  /* 0x000120ff01007387 */ /* 0x0003e80000100800 */
[----:B------:R1:W-:Y:S04]  /*2cc0*/  STL [R1+0x124], RZ ;  /* 0x000124ff01007387 */ /* 0x0003e80000100800 */
[----:B------:R1:W-:Y:S04]  /*2cd0*/  STL [R1+0x128], RZ ;  /* 0x000128ff01007387 */ /* 0x0003e80000100800 */
[----:B------:R1:W-:Y:S01]  /*2ce0*/  STL [R1+0x12c], RZ ;  /* 0x00012cff01007387 */ /* 0x0003e20000100800 */
[----:B------:R1:W2:Y:S03]  /*2cf0*/  @!UP1 SYNCS.EXCH.64 URZ, [UR40+0x40008], UR22 ;  /* 0x04000816283f95b2 */ /* 0x0002a60008000100 */
        /* <DEDUP_REMOVED lines=55> */
[----:B------:R1:W-:Y:S01]  /*3070*/  STL [R1+0x1fc], RZ ;  /* 0x0001fcff01007387 */ /* 0x0003e20000100800 */
[----:B------:R-:W-:Y:S05]  /*3080*/  @!P2 BRA `(.L_x_47) ;  /* 0x0000004c0088a947 */ /* 0x000fea0003800000 */
[----:B------:R1:W-:Y:S01]  /*3090*/  STL [R1+0x400], RZ ;  /* 0x000400ff01007387 */ /* 0x0003e20000100800 */
[----:B------:R-:W-:Y:S02]  /*30a0*/  CS2R R24, SRZ ;  /* 0x0000000000187805 */ /* 0x000fe4000001ff00 */
[----:B------:R-:W-:Y:S02]  /*30b0*/  CS2R R26, SRZ ;  /* 0x00000000001a7805 */ /* 0x000fe4000001ff00 */
[----:B------:R-:W-:Y:S01]  /*30c0*/  CS2R R28, SRZ ;  /* 0x00000000001c7805 */ /* 0x000fe2000001ff00 */
[----:B------:R1:W-:Y:S01]  /*30d0*/  STL [R1+0x404], RZ ;  /* 0x000404ff01007387 */ /* 0x0003e20000100800 */
[----:B------:R-:W-:Y:S02]  /*30e0*/  CS2R R30, SRZ ;  /* 0x00000000001e7805 */ /* 0x000fe4000001ff00 */
[----:B------:R-:W-:Y:S02]  /*30f0*/  CS2R R32, SRZ ;  /* 0x0000000000207805 */ /* 0x000fe4000001ff00 */
[----:B------:R-:W-:Y:S01]  /*3100*/  CS2R R34, SRZ ;  /* 0x0000000000227805 */ /* 0x000fe2000001ff00 */
[----:B------:R1:W-:Y:S01]  /*3110*/  STL [R1+0x408], RZ ;  /* 0x000408ff01007387 */ /* 0x0003e20000100800 */
[----:B------:R-:W-:-:S02]  /*3120*/  CS2R R36, SRZ ;  /* 0x0000000000247805 */ /* 0x000fc4000001ff00 */
        /* <DEDUP_REMOVED lines=75> */
[----:B------:R-:W-:Y:S01]  /*35e0*/  CS2R R150, SRZ ;  /* 0x0000000000967805 */ /* 0x000fe2000001ff00 */
[----:B------:R-:W-:Y:S01]  /*35f0*/  UMOV UR4, URZ ;  /* 0x0000003f00047c82 */ /* 0x000fe20008000000 */
[----:B------:R-:W-:Y:S01]  /*3600*/  UMOV UR18, URZ ;  /* 0x0000003f00127c82 */ /* 0x000fe20008000000 */
        /* <DEDUP_REMOVED lines=361> */
[----:B------:R1:W-:Y:S02]  /*4ca0*/  STL [R1+0x1fc], RZ ;  /* 0x0001fcff01007387 */ /* 0x0003e40000100800 */
.L_x_49:
[----:B--2---:R-:W-:Y:S01]  /*4cb0*/  BAR.SYNC.DEFER_BLOCKING 0x0 ;  /* 0x0000000000007b1d */ /* 0x004fe20000010000 */
[----:B------:R-:W-:Y:S01]  /*4cc0*/  ULEA UR27, UR4, UR40, 0x3 ;  /* 0x00000028041b7291 */ /* 0x000fe2000f8e183f */
[----:B-1-3--:R-:W-:Y:S01]  /*4cd0*/  @!P1 IMAD.MOV.U32 R0, RZ, RZ, 0x10000 ;  /* 0x00010000ff009424 */ /* 0x00afe200078e00ff */
[----:B------:R-:W-:Y:S01]  /*4ce0*/  ELECT P0, URZ, PT ;  /* 0x00000000003f782f */ /* 0x000fe20003800000 */
[----:B------:R-:W-:-:S03]  /*4cf0*/  ULEA UR16, UR4, UR40, 0xf ;  /* 0x0000002804107291 */ /* 0x000fc6000f8e783f */
[----:B------:R-:W-:Y:S01]  /*4d00*/  ISETP.LT.U32.AND P0, PT, R2, 0x20, P0 ;  /* 0x000000200200780c */ /* 0x000fe20000701070 */
[----:B------:R-:W-:Y:S02]  /*4d10*/  UIADD3 UR17, UR27, 0x40000, URZ ;  /* 0x000400001b117890 */ /* 0x000fe4000fffe03f */
[----:B------:R-:W-:Y:S02]  /*4d20*/  ULOP3.LUT UR20, UR7, 0x3, URZ, 0xc0, !UPT ;  /* 0x0000000307147892 */ /* 0x000fe4000f8ec03f */
[----:B------:R-:W-:Y:S02]  /*4d30*/  UIADD3 UR26, UR16, 0x20000, URZ ;  /* 0x00020000101a7890 */ /* 0x000fe4000fffe03f */
[----:B------:R-:W-:Y:S02]  /*4d40*/  ULEA UR22, UR20, UR14, 0x6 ;  /* 0x0000000e14167291 */ /* 0x000fe4000f8e303f */
[----:B------:R-:W-:Y:S01]  /*4d50*/  ULEA UR20, UR20, UR26, 0xd ;  /* 0x0000001a14147291 */ /* 0x000fe2000f8e683f */
[----:B------:R-:W-:Y:S01]  /*4d60*/  UMOV UR23, UR18 ;  /* 0x0000001200177c82 */ /* 0x000fe20008000000 */
[----:B------:R-:W-:-:S02]  /*4d70*/  UMOV UR21, UR17 ;  /* 0x0000001100157c82 */ /* 0x000fc40008000000 */
[----:B------:R-:W-:Y:S01]  /*4d80*/  VOTEU.ANY UP0, P0 ;  /* 0x00000000003f7886 */ /* 0x000fe20000000100 */
[----:B------:R-:W-:Y:S01]  /*4d90*/  VOTEU.ANY UP1, P0 ;  /* 0x00000000003f7886 */ /* 0x000fe20000020100 */
[----:B------:R-:W-:Y:S01]  /*4da0*/  USHF.R.U32.HI UR26, URZ, 0x4, UR26 ;  /* 0x000000043f1a7899 */ /* 0x000fe2000801161a */
[----:B------:R1:W-:Y:S01]  /*4db0*/  @!P1 SYNCS.ARRIVE.TRANS64 RZ, [UR27+0x40000], R0 ;  /* 0x04000000ffff99a7 */ /* 0x0003e2000800001b */
[----:B------:R2:W-:Y:S06]  /*4dc0*/  MEMBAR.ALL.CTA ;  /* 0x0000000000007992 */ /* 0x0005ec0000008000 */
[----:B--2---:R-:W2:Y:S01]  /*4dd0*/  FENCE.VIEW.ASYNC.S ;  /* 0x00000000000073c6 */ /* 0x004ea20000000000 */
[----:B------:R-:W-:Y:S01]  /*4de0*/  @UP0 UMOV UR24, UR8 ;  /* 0x0000000800180c82 */ /* 0x000fe20008000000 */
[----:B------:R-:W-:Y:S01]  /*4df0*/  @UP0 UMOV UR25, UR9 ;  /* 0x0000000900190c82 */ /* 0x000fe20008000000 */
[----:B------:R-:W-:-:S02]  /*4e00*/  USHF.R.U32.HI UR28, URZ, 0x4, UR16 ;  /* 0x000000043f1c7899 */ /* 0x000fc40008011610 */
[----:B------:R-:W-:Y:S01]  /*4e10*/  USGXT.U32 UR26, UR26, 0xe ;  /* 0x0000000e1a1a789a */ /* 0x000fe20008000000 */
[----:B-1----:R-:W-:Y:S01]  /*4e20*/  IMAD.U32 R0, RZ, RZ, UR15 ;  /* 0x0000000fff007e24 */ /* 0x002fe2000f8e00ff */
[----:B------:R-:W-:Y:S02]  /*4e30*/  USGXT.U32 UR28, UR28, 0xe ;  /* 0x0000000e1c1c789a */ /* 0x000fe40008000000 */
[----:B------:R-:W-:Y:S02]  /*4e40*/  ULOP3.LUT UR30, UR26, 0x2000000, URZ, 0xfc, !UPT ;  /* 0x020000001a1e7892 */ /* 0x000fe4000f8efc3f */
[----:B------:R-:W-:Y:S01]  /*4e50*/  SHF.L.U32 R0, R0, 0x1f, RZ ;  /* 0x0000001f00007819 */ /* 0x000fe200000006ff */
[----:B--2---:R-:W-:Y:S06]  /*4e60*/  BAR.SYNC.DEFER_BLOCKING 0x0 ;  /* 0x0000000000007b1d */ /* 0x004fec0000010000 */
[----:B------:R1:W-:Y:S02]  /*4e70*/  @UP1 UTMALDG.2D [UR16], [UR24] ;  /* 0x00000010180015b4 */ /* 0x0003e40008008000 */
[----:B------:R-:W-:Y:S06]  /*4e80*/  BAR.SYNC.DEFER_BLOCKING 0x0 ;  /* 0x0000000000007b1d */ /* 0x000fec0000010000 */
[----:B------:R1:W-:Y:S02]  /*4e90*/  UTMALDG.2D [UR20], [UR10] ;  /* 0x000000140a0075b4 */ /* 0x0003e40008008000 */
[----:B------:R-:W-:Y:S06]  /*4ea0*/  BAR.SYNC.DEFER_BLOCKING 0x0 ;  /* 0x0000000000007b1d */ /* 0x000fec0000010000 */
[----:B------:R-:W2:Y:S02]  /*4eb0*/  SYNCS.PHASECHK.TRANS64.TRYWAIT P0, [UR27+0x40000], R0 ;  /* 0x04000000ff0075a7 */ /* 0x000ea4000800015b */
[----:B-12---:R-:W-:Y:S05]  /*4ec0*/  @!P0 BRA `(.L_x_48) ;  /* 0x0000007000a88947 */ /* 0x006fea0003800000 */
.L_x_50:
[----:B------:R-:W-:Y:S01]  /*4ed0*/  STL.64 [R1+0x6c8], R150 ;  /* 0x0006c89601007387 */ /* 0x000fe20000100a00 */
[----:B------:R-:W-:Y:S01]  /*4ee0*/  UMOV UR29, 0x40000040 ;  /* 0x40000040001d7882 */ /* 0x000fe20000000000 */
[----:B------:R-:W-:Y:S01]  /*4ef0*/  UMOV UR31, 0x40000040 ;  /* 0x40000040001f7882 */ /* 0x000fe20000000000 */
[----:B------:R-:W-:Y:S01]  /*4f00*/  UIADD3 UR32, UP0, UR28, 0x2, URZ ;  /* 0x000000021c207890 */ /* 0x000fe2000ff1e03f */
[----:B------:R-:W-:Y:S01]  /*4f10*/  STL.64 [R1+0x6c0], R148 ;  /* 0x0006c09401007387 */ /* 0x000fe20000100a00 */
[----:B------:R-:W-:Y:S01]  /*4f20*/  UIADD3 UR34, UP1, UR26, 0x2000080, URZ ;  /* 0x020000801a227890 */ /* 0x000fe2000ff3e03f */
[----:B------:R-:W1:Y:S02]  /*4f30*/  LDC R0, c[0x0][0x230] ;  /* 0x00008c00ff007b82 */ /* 0x000e640000000800 */
[----:B------:R-:W-:Y:S04]  /*4f40*/  STL.64 [R1+0x6b8], R146 ;  /* 0x0006b89201007387 */ /* 0x000fe80000100a00 */
        /* <DEDUP_REMOVED lines=10> */
[----:B------:R2:W-:Y:S04]  /*4ff0*/  STL.64 [R1+0x660], R124 ;  /* 0x0006607c01007387 */ /* 0x0005e80000100a00 */
[----:B--2---:R-:W2:Y:S04]  /*5000*/  LDL.LU.64 R124, [R1] ;  /* 0x00000000017c7983 */ /* 0x004ea80000300a00 */
[----:B------:R-:W3:Y:S04]  /*5010*/  LDL.LU.64 R126, [R1+0x8] ;  /* 0x00000800017e7983 */ /* 0x000ee80000300a00 */
[----:B------:R-:W5:Y:S04]  /*5020*/  LDL.LU.64 R128, [R1+0x10] ;  /* 0x0000100001807983 */ /* 0x000f680000300a00 */
[----:B------:R-:W4:Y:S04]  /*5030*/  LDL.LU.64 R130, [R1+0x18] ;  /* 0x0000180001827983 */ /* 0x000f280000300a00 */
[----:B------:R-:W2:Y:S04]  /*5040*/  LDL.LU.64 R132, [R1+0x20] ;  /* 0x0000200001847983 */ /* 0x000ea80000300a00 */
        /* <DEDUP_REMOVED lines=9> */
[----:B---3--:R-:W-:Y:S04]  /*50e0*/  STL.64 [R1+0x8c8], R150 ;  /* 0x0008c89601007387 */ /* 0x008fe80000100a00 */
[----:B--2---:R-:W-:Y:S04]  /*50f0*/  STL.64 [R1+0x8c0], R148 ;  /* 0x0008c09401007387 */ /* 0x004fe80000100a00 */
[----:B----4-:R-:W-:Y:S04]  /*5100*/  STL.64 [R1+0x8b8], R146 ;  /* 0x0008b89201007387 */ /* 0x010fe80000100a00 */
[----:B-----5:R-:W-:Y:S04]  /*5110*/  STL.64 [R1+0x8b0], R144 ;  /* 0x0008b09001007387 */ /* 0x020fe80000100a00 */
        /* <DEDUP_REMOVED lines=60> */
[----:B--2---:R-:W2:Y:S04]  /*54e0*/  LDL.LU.64 R24, [R1+0x200] ;  /* 0x0002000001187983 */ /* 0x004ea80000300a00 */
[----:B------:R-:W3:Y:S04]  /*54f0*/  LDL.LU.64 R26, [R1+0x208] ;  /* 0x00020800011a7983 */ /* 0x000ee80000300a00 */
[----:B------:R-:W4:Y:S04]  /*5500*/  LDL.LU.64 R28, [R1+0x210] ;  /* 0x00021000011c7983 */ /* 0x000f280000300a00 */
[----:B------:R-:W5:Y:S04]  /*5510*/  LDL.LU.64 R30, [R1+0x218] ;  /* 0x00021800011e7983 */ /* 0x000f680000300a00 */
[----:B------:R-:W2:Y:S04]  /*5520*/  LDL.LU.64 R32, [R1+0x220] ;  /* 0x0002200001207983 */ /* 0x000ea80000300a00 */
        /* <DEDUP_REMOVED lines=59> */
[----:B-----5:R-:W-:Y:S04]  /*58e0*/  STL.64 [R1+0xac8], R150 ;  /* 0x000ac89601007387 */ /* 0x020fe80000100a00 */
[----:B----4-:R-:W-:Y:S04]  /*58f0*/  STL.64 [R1+0xac0], R148 ;  /* 0x000ac09401007387 */ /* 0x010fe80000100a00 */
[----:B---3--:R-:W-:Y:S04]  /*5900*/  STL.64 [R1+0xab8], R146 ;  /* 0x000ab89201007387 */ /* 0x008fe80000100a00 */
[----:B--2---:R-:W-:Y:S04]  /*5910*/  STL.64 [R1+0xab0], R144 ;  /* 0x000ab09001007387 */ /* 0x004fe80000100a00 */
        /* <DEDUP_REMOVED lines=61> */
[----:B------:R-:W2:Y:S04]  /*5cf0*/  LDL.LU.64 R26, [R1+0x408] ;  /* 0x00040800011a7983 */ /* 0x000ea80000300a00 */
        /* <DEDUP_REMOVED lines=61> */
[----:B------:R-:W2:Y:S01]  /*60d0*/  LDL.LU.64 R150, [R1+0x5f8] ;  /* 0x0005f80001967983 */ /* 0x000ea20000300a00 */
[----:B------:R-:W-:Y:S01]  /*60e0*/  UMOV UR16, URZ ;  /* 0x0000003f00107c82 */ /* 0x000fe20008000000 */
[----:B------:R-:W-:Y:S01]  /*60f0*/  UMOV UR17, URZ ;  /* 0x0000003f00117c82 */ /* 0x000fe20008000000 */
[----:B------:R-:W-:Y:S01]  /*6100*/  UIADD3.X UR33, UR16, 0x40000040, URZ, UP0, !UPT ;  /* 0x4000004010217890 */ /* 0x000fe200087fe43f */
[----:B------:R-:W3:Y:S01]  /*6110*/  LDL.LU.64 R152, [R1+0x70] ;  /* 0x0000700001987983 */ /* 0x000ee20000300a00 */
[----:B------:R-:W-:Y:S01]  /*6120*/  UIADD3.X UR35, UR17, 0x40000040, URZ, UP1, !UPT ;  /* 0x4000004011237890 */ /* 0x000fe20008ffe43f */
[----:B--2---:R-:W-:Y:S01]  /*6130*/  WARPGROUP.ARRIVE ;  /* 0x00000000000079c5 */ /* 0x004fe20000000000 */
[----:B------:R-:W-:Y:S01]  /*6140*/  UIADD3.64 UR24, UR32, 0x2, URZ ;  /* 0x0000000220187897 */ /* 0x000fe2000fffe03f */
[----:B------:R-:W3:Y:S04]  /*6150*/  LDL.LU.64 R154, [R1+0x78] ;  /* 0x00007800019a7983 */ /* 0x000ee80000300a00 */
[----:B------:R-:W-:Y:S01]  /*6160*/  HGMMA.64x256x16.F32.BF16 R24, gdesc[UR28].tnspB, R24, gsb0 ;  /* 0x43e000001c1879f0 */ /* 0x000fe20008001818 */
[----:B------:R-:W-:Y:S01]  /*6170*/  UIADD3.64 UR26, UR34, 0x80, URZ ;  /* 0x00000080221a7897 */ /* 0x000fe2000fffe03f */
[----:B------:R-:W3:Y:S01]  /*6180*/  LDL.LU.64 R156, [R1+0x80] ;  /* 0x00008000019c7983 */ /* 0x000ee20000300a00 */
[----:B------:R-:W-:-:S02]  /*6190*/  UIADD3.64 UR20, UR32, 0x4, URZ ;  /* 0x0000000420147897 */ /* 0x000fc4000fffe03f */
[----:B------:R-:W-:Y:S01]  /*61a0*/  UIADD3.64 UR22, UR34, 0x100, URZ ;  /* 0x0000010022167897 */ /* 0x000fe2000fffe03f */
[----:B------:R-:W3:Y:S04]  /*61b0*/  LDL.LU.64 R158, [R1+0x88] ;  /* 0x00008800019e7983 */ /* 0x000ee80000300a00 */
        /* <DEDUP_REMOVED lines=45> */
[----:B------:R-:W3:Y:S01]  /*6490*/  LDL.LU.64 R250, [R1+0x1f8] ;  /* 0x0001f80001fa7983 */ /* 0x000ee20000300a00 */
[----:B------:R-:W-:-:S02]  /*64a0*/  WARPGROUP.DEPBAR.LE gsb0, 0x0 ;  /* 0x00008000000079c5 */ /* 0x000fc40000010000 */
[----:B------:R-:W-:-:S06]  /*64b0*/  WARPGROUP.ARRIVE ;  /* 0x00000000000079c5 */ /* 0x000fcc0000000000 */
[----:B------:R-:W-:Y:S03]  /*64c0*/  HGMMA.64x256x16.F32.BF16 R24, gdesc[UR32].tnspB, R24, gsb0 ;  /* 0x43e00000201879f0 */ /* 0x000fe60008001818 */
[----:B------:R-:W-:Y:S02]  /*64d0*/  WARPGROUP.DEPBAR.LE gsb0, 0x0 ;  /* 0x00008000000079c5 */ /* 0x000fe40000010000 */
[----:B------:R-:W-:-:S15]  /*64e0*/  WARPGROUP.ARRIVE ;  /* 0x00000000000079c5 */ /* 0x000fde0000000000 */
[----:B------:R-:W-:-:S08]  /*64f0*/  NOP ;  /* 0x0000000000007918 */ /* 0x000fd00000000000 */
[----:B------:R-:W-:Y:S03]  /*6500*/  HGMMA.64x256x16.F32.BF16 R24, gdesc[UR24].tnspB, R24, gsb0 ;  /* 0x43e00000181879f0 */ /* 0x000fe60008001818 */
[----:B------:R-:W-:Y:S02]  /*6510*/  WARPGROUP.DEPBAR.LE gsb0, 0x0 ;  /* 0x00008000000079c5 */ /* 0x000fe40000010000 */
[----:B------:R-:W-:-:S15]  /*6520*/  WARPGROUP.ARRIVE ;  /* 0x00000000000079c5 */ /* 0x000fde0000000000 */
[----:B------:R-:W-:-:S08]  /*6530*/  NOP ;  /* 0x0000000000007918 */ /* 0x000fd00000000000 */
[----:B------:R-:W-:Y:S03]  /*6540*/  HGMMA.64x256x16.F32.BF16 R24, gdesc[UR20].tnspB, R24, gsb0 ;  /* 0x43e00000141879f0 */ /* 0x000fe60008001818 */
[----:B------:R-:W-:Y:S02]  /*6550*/  WARPGROUP.DEPBAR.LE gsb0, 0x0 ;  /* 0x00008000000079c5 */ /* 0x000fe40000010000 */
        /* <DEDUP_REMOVED lines=128> */
[----:B------:R-:W-:-:S02]  /*6d60*/  UIADD3.64 UR28, UR32, 0x1fe, URZ ;  /* 0x000001fe201c7897 */ /* 0x000fc4000fffe03f */
[----:B------:R-:W-:Y:S01]  /*6d70*/  UIADD3.64 UR36, UR32, 0x200, URZ ;  /* 0x0000020020247897 */ /* 0x000fe2000fffe03f */
[----:B------:R-:W-:Y:S01]  /*6d80*/  UMOV UR38, UR34 ;  /* 0x0000002200267c82 */ /* 0x000fe20008000000 */
[----:B------:R-:W-:Y:S01]  /*6d90*/  UMOV UR39, UR35 ;  /* 0x0000002300277c82 */ /* 0x000fe20008000000 */
[----:B------:R-:W-:Y:S02]  /*6da0*/  UIADD3.64 UR24, UR32, 0x202, URZ ;  /* 0x0000020220187897 */ /* 0x000fe4000fffe03f */
[----:B------:R-:W-:Y:S01]  /*6db0*/  UIADD3.64 UR20, UR32, 0x204, URZ ;  /* 0x0000020420147897 */ /* 0x000fe2000fffe03f */
[----:B--2---:R-:W-:-:S06]  /*6dc0*/  WARPGROUP.ARRIVE ;  /* 0x00000000000079c5 */ /* 0x004fcc0000000000 */
        /* <DEDUP_REMOVED lines=78> */
[----:B--2---:R-:W3:Y:S04]  /*72b0*/  LDL.LU.64 R150, [R1+0x8c8] ;  /* 0x0008c80001967983 */ /* 0x004ee80000300a00 */
        /* <DEDUP_REMOVED lines=13> */
[----:B------:R-:W-:-:S02]  /*7390*/  UIADD3.64 UR28, UR32, 0x3fe, URZ ;  /* 0x000003fe201c7897 */ /* 0x000fc4000fffe03f */
[----:B------:R-:W-:Y:S01]  /*73a0*/  UIADD3.64 UR36, UR32, 0x400, URZ ;  /* 0x0000040020247897 */ /* 0x000fe2000fffe03f */
[----:B------:R-:W2:Y:S01]  /*73b0*/  LDL.LU.64 R122, [R1+0x858] ;  /* 0x00085800017a7983 */ /* 0x000ea20000300a00 */
[----:B------:R-:W-:Y:S01]  /*73c0*/  UMOV UR38, UR34 ;  /* 0x0000002200267c82 */ /* 0x000fe20008000000 */
[----:B------:R-:W-:Y:S01]  /*73d0*/  UMOV UR39, UR35 ;  /* 0x0000002300277c82 */ /* 0x000fe20008000000 */
[----:B------:R-:W-:Y:S01]  /*73e0*/  UIADD3.64 UR24, UR32, 0x402, URZ ;  /* 0x0000040220187897 */ /* 0x000fe2000fffe03f */
[----:B------:R-:W2:Y:S01]  /*73f0*/  LDL.LU.64 R120, [R1+0x850] ;  /* 0x0008500001787983 */ /* 0x000ea20000300a00 */
[----:B------:R-:W-:-:S03]  /*7400*/  UIADD3.64 UR20, UR32, 0x404, URZ ;  /* 0x0000040420147897 */ /* 0x000fc6000fffe03f */
        /* <DEDUP_REMOVED lines=48> */
[----:B---3--:R-:W-:-:S06]  /*7710*/  WARPGROUP.ARRIVE ;  /* 0x00000000000079c5 */ /* 0x008fcc0000000000 */
        /* <DEDUP_REMOVED lines=14> */
[----:B------:R-:W-:Y:S04]  /*7800*/  STL.64 [R1], R124 ;  /* 0x0000007c01007387 */ /* 0x000fe80000100a00 */
        /* <DEDUP_REMOVED lines=63> */
[----:B---3--:R-:W2:Y:S04]  /*7c00*/  LDL.LU.64 R150, [R1+0x6c8] ;  /* 0x0006c80001967983 */ /* 0x008ea80000300a00 */
        /* <DEDUP_REMOVED lines=14> */
[----:B------:R-:W-:Y:S02]  /*7cf0*/  UIADD3.64 UR24, UR32, 0x602, URZ ;  /* 0x0000060220187897 */ /* 0x000fe4000fffe03f */
[----:B------:R-:W-:Y:S02]  /*7d00*/  UIADD3.64 UR20, UR32, 0x604, URZ ;  /* 0x0000060420147897 */ /* 0x000fe4000fffe03f */
[----:B------:R-:W-:Y:S02]  /*7d10*/  UIADD3 UR18, UR18, 0x40, URZ ;  /* 0x0000004012127890 */ /* 0x000fe4000fffe03f */
[----:B------:R-:W-:-:S04]  /*7d20*/  UIADD3 UR4, UR4, 0x1, URZ ;  /* 0x0000000104047890 */ /* 0x000fc8000fffe03f */
[----:B-1----:R-:W-:Y:S01]  /*7d30*/  ISETP.LE.AND P0, PT, R0, UR18, PT ;  /* 0x0000001200007c0c */ /* 0x002fe2000bf03270 */
[----:B------:R-:W-:-:S04]  /*7d40*/  UISETP.NE.U32.AND UP0, UPT, UR4, 0x4, UPT ;  /* 0x000000040400788c */ /* 0x000fc8000bf05070 */
[----:B------:R-:W-:Y:S02]  /*7d50*/  USEL UR16, URZ, 0x1, UP0 ;  /* 0x000000013f107887 */ /* 0x000fe40008000000 */
[----:B------:R-:W-:Y:S02]  /*7d60*/  USEL UR4, UR4, URZ, UP0 ;  /* 0x0000003f04047287 */ /* 0x000fe40008000000 */
[----:B------:R-:W-:Y:S01]  /*7d70*/  ULOP3.LUT UR15, UR15, UR16, URZ, 0x3c, !UPT ;  /* 0x000000100f0f7292 */ /* 0x000fe2000f8e3c3f */
[----:B--2---:R-:W-:-:S06]  /*7d80*/  WARPGROUP.ARRIVE ;  /* 0x00000000000079c5 */ /* 0x004fcc0000000000 */
[----:B------:R-:W-:Y:S01]  /*7d90*/  HGMMA.64x256x16.F32.BF16 R24, gdesc[UR28].tnspB, R24, gsb0 ;  /* 0x43e000001c1879f0 */ /* 0x000fe20008001818 */
[----:B------:R-:W-:Y:S01]  /*7da0*/  UIADD3.64 UR28, UR32, 0x600, URZ ;  /* 0x00000600201c7897 */ /* 0x000fe2000fffe03f */
[----:B------:R-:W-:Y:S01]  /*7db0*/  UMOV UR30, UR34 ;  /* 0x00000022001e7c82 */ /* 0x000fe20008000000 */
[----:B------:R-:W-:Y:S01]  /*7dc0*/  UMOV UR31, UR35 ;  /* 0x00000023001f7c82 */ /* 0x000fe20008000000 */
[----:B------:R-:W-:Y:S02]  /*7dd0*/  WARPGROUP.DEPBAR.LE gsb0, 0x0 ;  /* 0x00008000000079c5 */ /* 0x000fe40000010000 */
[----:B------:R-:W-:-:S15]  /*7de0*/  WARPGROUP.ARRIVE ;  /* 0x00000000000079c5 */ /* 0x000fde0000000000 */
[----:B------:R-:W-:-:S07]  /*7df0*/  NOP ;  /* 0x0000000000007918 */ /* 0x000fce0000000000 */
        /* <DEDUP_REMOVED lines=10> */
[----:B----4-:R-:W-:Y:S05]  /*7ea0*/  @!P0 BRA `(.L_x_49) ;  /* 0xffffffcc00808947 */ /* 0x010fea000383ffff */
.L_x_47:
[----:B------:R-:W5:Y:S04]  /*7eb0*/  LDL.LU R156, [R1+0x44c] ;  /* 0x00044c00019c7983 */ /* 0x000f680000300800 */
[----:B------:R-:W2:Y:S04]  /*7ec0*/  LDL.LU R155, [R1+0x448] ;  /* 0x00044800019b7983 */ /* 0x000ea80000300800 */
        /* <DEDUP_REMOVED lines=17> */
[----:B----4-:R-:W4:Y:S04]  /*7fe0*/  LDL.LU R7, [R1+0x570] ;  /* 0x0005700001077983 */ /* 0x010f280000300800 */
[----:B------:R-:W4:Y:S04]  /*7ff0*/  LDL.LU R6, [R1+0x5c4] ;  /* 0x0005c40001067983 */ /* 0x000f280000300800 */
[----:B------:R-:W4:Y:S04]  /*8000*/  LDL.LU R5, [R1+0x5c0] ;  /* 0x0005c00001057983 */ /* 0x000f280000300800 */
[----:B------:R-:W4:Y:S04]  /*8010*/  LDL.LU R4, [R1+0x5d4] ;  /* 0x0005d40001047983 */ /* 0x000f280000300800 */
[----:B-1-3--:R-:W3:Y:S04]  /*8020*/  LDL.LU R0, [R1+0x5d0] ;  /* 0x0005d00001007983 */ /* 0x00aee80000300800 */
[----:B------:R-:W4:Y:S04]  /*8030*/  LDL.LU R22, [R1+0x47c] ;  /* 0x00047c0001167983 */ /* 0x000f280000300800 */
[----:B------:R-:W3:Y:S04]  /*8040*/  LDL.LU R21, [R1+0x478] ;  /* 0x0004780001157983 */ /* 0x000ee80000300800 */
[----:B------:R-:W5:Y:S04]  /*8050*/  LDL.LU R158, [R1+0x404] ;  /* 0x00040400019e7983 */ /* 0x000f680000300800 */
[----:B------:R-:W5:Y:S04]  /*8060*/  LDL.LU R157, [R1+0x400] ;  /* 0x00040000019d7983 */ /* 0x000f680000300800 */
[----:B------:R1:W-:Y:S04]  /*8070*/  STL [R1+0x7e8], R55 ;  /* 0x0007e83701007387 */ /* 0x0003e80000100800 */
[----:B------:R-:W-:Y:S04]  /*8080*/  STL [R1+0x7e4], R56 ;  /* 0x0007e43801007387 */ /* 0x000fe80000100800 */
        /* <DEDUP_REMOVED lines=72> */
[----:B------:R-:W-:Y:S01]  /*8510*/  STL [R1+0x6c0], R129 ;  /* 0x0006c08101007387 */ /* 0x000fe20000100800 */
[----:B-----5:R-:W-:-:S03]  /*8520*/  F2FP.BF16.F32.PACK_AB R2, R158, R157 ;  /* 0x0000009d9e02723e */ /* 0x020fc600000010ff */
        /* <DEDUP_REMOVED lines=19> */
[----:B------:R5:W-:Y:S04]  /*8660*/  STL [R1+0x670], R149 ;  /* 0x0006709501007387 */ /* 0x000be80000100800 */
[----:B------:R4:W-:Y:S04]  /*8670*/  STL [R1+0x66c], R150 ;  /* 0x00066c9601007387 */ /* 0x0009e80000100800 */
[----:B------:R3:W-:Y:S04]  /*8680*/  STL [R1+0x668], R151 ;  /* 0x0006689701007387 */ /* 0x0007e80000100800 */
[----:B------:R3:W-:Y:S04]  /*8690*/  STL [R1+0x650], R2 ;  /* 0x0006500201007387 */ /* 0x0007e80000100800 */
[----:B------:R-:W5:Y:S04]  /*86a0*/  LDL.LU R178, [R1+0x40c] ;  /* 0x00040c0001b27983 */ /* 0x000f680000300800 */
[----:B------:R-:W5:Y:S04]  /*86b0*/  LDL.LU R177, [R1+0x408] ;  /* 0x0004080001b17983 */ /* 0x000f680000300800 */
[----:B------:R-:W4:Y:S04]  /*86c0*/  LDL.LU R176, [R1+0x414] ;  /* 0x0004140001b07983 */ /* 0x000f280000300800 */
[----:B------:R-:W4:Y:S04]  /*86d0*/  LDL.LU R175, [R1+0x410] ;  /* 0x0004100001af7983 */ /* 0x000f280000300800 */
[----:B------:R-:W3:Y:S04]  /*86e0*/  LDL.LU R174, [R1+0x41c] ;  /* 0x00041c0001ae7983 */ /* 0x000ee80000300800 */
        /* <DEDUP_REMOVED lines=10> */
[----:B------:R-:W3:Y:S01]  /*8790*/  LDL.LU R163, [R1+0x440] ;  /* 0x0004400001a37983 */ /* 0x000ee20000300800 */
[----:B------:R-:W-:-:S02]  /*87a0*/  IMAD.MOV.U32 R162, RZ, RZ, R156 ;  /* 0x000000ffffa27224 */ /* 0x000fc400078e009c */
[----:B--2---:R-:W-:Y:S01]  /*87b0*/  IMAD.MOV.U32 R161, RZ, RZ, R155 ;  /* 0x000000ffffa17224 */ /* 0x004fe200078e009b */
[----:B------:R-:W2:Y:S04]  /*87c0*/  LDL.LU R160, [R1+0x454] ;  /* 0x0004540001a07983 */ /* 0x000ea80000300800 */
[----:B------:R-:W2:Y:S01]  /*87d0*/  LDL.LU R159, [R1+0x450] ;  /* 0x00045000019f7983 */ /* 0x000ea20000300800 */
[----:B------:R-:W-:Y:S02]  /*87e0*/  IMAD.MOV.U32 R158, RZ, RZ, R154 ;  /* 0x000000ffff9e7224 */ /* 0x000fe400078e009a */
[----:B------:R-:W-:Y:S01]  /*87f0*/  IMAD.MOV.U32 R157, RZ, RZ, R153 ;  /* 0x000000ffff9d7224 */ /* 0x000fe200078e0099 */
[----:B------:R-:W2:Y:S01]  /*8800*/  LDL.LU R156, [R1+0x464] ;  /* 0x00046400019c7983 */ /* 0x000ea20000300800 */
[----:B------:R-:W-:-:S02]  /*8810*/  IMAD.MOV.U32 R154, RZ, RZ, R152 ;  /* 0x000000ffff9a7224 */ /* 0x000fc400078e0098 */
[----:B------:R-:W-:Y:S01]  /*8820*/  IMAD.MOV.U32 R153, RZ, RZ, R23 ;  /* 0x000000ffff997224 */ /* 0x000fe200078e0017 */
[----:B------:R-:W2:Y:S04]  /*8830*/  LDL.LU R155, [R1+0x460] ;  /* 0x00046000019b7983 */ /* 0x000ea80000300800 */
[----:B------:R-:W2:Y:S04]  /*8840*/  LDL.LU R152, [R1+0x474] ;  /* 0x0004740001987983 */ /* 0x000ea80000300800 */
[----:B------:R-:W2:Y:S01]  /*8850*/  LDL.LU R23, [R1+0x470] ;  /* 0x0004700001177983 */ /* 0x000ea20000300800 */
[----:B-1----:R-:W-:-:S02]  /*8860*/  F2FP.BF16.F32.PACK_AB R55, R162, R161 ;  /* 0x000000a1a237723e */ /* 0x002fc400000010ff */
[----:B------:R-:W-:Y:S01]  /*8870*/  F2FP.BF16.F32.PACK_AB R24, R25, R24 ;  /* 0x000000181918723e */ /* 0x000fe200000010ff */
[----:B------:R-:W-:Y:S01]  /*8880*/  BAR.SYNC.DEFER_BLOCKING 0x0 ;  /* 0x0000000000007b1d */ /* 0x000fe20000010000 */
[----:B-----5:R-:W-:Y:S02]  /*8890*/  F2FP.BF16.F32.PACK_AB R149, R178, R177 ;  /* 0x000000b1b295723e */ /* 0x020fe400000010ff */
[----:B----4-:R-:W-:Y:S01]  /*88a0*/  F2FP.BF16.F32.PACK_AB R150, R176, R175 ;  /* 0x000000afb096723e */ /* 0x010fe200000010ff */
[----:B------:R-:W-:Y:S01]  /*88b0*/  IMAD.MOV.U32 R176, RZ, RZ, R22 ;  /* 0x000000ffffb07224 */ /* 0x000fe200078e0016 */
[----:B---3--:R-:W-:Y:S01]  /*88c0*/  F2FP.BF16.F32.PACK_AB R151, R174, R173 ;  /* 0x000000adae97723e */ /* 0x008fe200000010ff */
[----:B------:R-:W-:Y:S01]  /*88d0*/  IMAD.MOV.U32 R175, RZ, RZ, R21 ;  /* 0x000000ffffaf7224 */ /* 0x000fe200078e0015 */
[----:B------:R-:W-:Y:S01]  /*88e0*/  F2FP.BF16.F32.PACK_AB R129, R172, R171 ;  /* 0x000000abac81723e */ /* 0x000fe200000010ff */
[----:B------:R-:W1:Y:S01]  /*88f0*/  @!P1 SYNCS.CCTL.IV [UR40+0x40000] ;  /* 0x04000000ff0099b1 */ /* 0x000e620008000028 */
[----:B------:R-:W-:-:S02]  /*8900*/  F2FP.BF16.F32.PACK_AB R130, R170, R169 ;  /* 0x000000a9aa82723e */ /* 0x000fc400000010ff */
[----:B------:R-:W-:Y:S02]  /*8910*/  F2FP.BF16.F32.PACK_AB R131, R168, R167 ;  /* 0x000000a7a883723e */ /* 0x000fe400000010ff */
[----:B------:R-:W-:Y:S02]  /*8920*/  F2FP.BF16.F32.PACK_AB R132, R166, R165 ;  /* 0x000000a5a684723e */ /* 0x000fe400000010ff */
[----:B------:R-:W-:Y:S02]  /*8930*/  F2FP.BF16.F32.PACK_AB R2, R164, R163 ;  /* 0x000000a3a402723e */ /* 0x000fe400000010ff */
[----:B--2---:R-:W-:-:S03]  /*8940*/  F2FP.BF16.F32.PACK_AB R3, R160, R159 ;  /* 0x0000009fa003723e */ /* 0x004fc600000010ff */
[----:B------:R2:W-:Y:S04]  /*8950*/  STL [R1+0x630], R2 ;  /* 0x0006300201007387 */ /* 0x0005e80000100800 */
[----:B------:R3:W-:Y:S04]  /*8960*/  STL [R1+0x634], R55 ;  /* 0x0006343701007387 */ /* 0x0007e80000100800 */
[----:B------:R4:W-:Y:S01]  /*8970*/  STL [R1+0x638], R3 ;  /* 0x0006380301007387 */ /* 0x0009e20000100800 */
[----:B--2---:R-:W-:Y:S02]  /*8980*/  F2FP.BF16.F32.PACK_AB R2, R158, R157 ;  /* 0x0000009d9e02723e */ /* 0x004fe400000010ff */
[----:B------:R-:W-:Y:S01]  /*8990*/  F2FP.BF16.F32.PACK_AB R252, R176, R175 ;  /* 0x000000afb0fc723e */ /* 0x000fe200000010ff */
[----:B------:R-:W-:Y:S01]  /*89a0*/  IMAD.MOV.U32 R178, RZ, RZ, R14 ;  /* 0x000000ffffb27224 */ /* 0x000fe200078e000e */
[----:B---3--:R-:W-:Y:S01]  /*89b0*/  F2FP.BF16.F32.PACK_AB R55, R156, R155 ;  /* 0x0000009b9c37723e */ /* 0x008fe200000010ff */
[----:B------:R2:W-:Y:S01]  /*89c0*/  STL [R1+0x63c], R2 ;  /* 0x00063c0201007387 */ /* 0x0005e20000100800 */
[----:B----4-:R-:W-:-:S03]  /*89d0*/  F2FP.BF16.F32.PACK_AB R3, R154, R153 ;  /* 0x000000999a03723e */ /* 0x010fc600000010ff */
[----:B------:R3:W-:Y:S04]  /*89e0*/  STL [R1+0x620], R55 ;  /* 0x0006203701007387 */ /* 0x0007e80000100800 */
[----:B------:R-:W-:Y:S01]  /*89f0*/  STL [R1+0x624], R3 ;  /* 0x0006240301007387 */ /* 0x000fe20000100800 */
[----:B--2---:R-:W-:Y:S01]  /*8a00*/  F2FP.BF16.F32.PACK_AB R2, R152, R23 ;  /* 0x000000179802723e */ /* 0x004fe200000010ff */
[----:B------:R-:W-:Y:S01]  /*8a10*/  IMAD.MOV.U32 R177, RZ, RZ, R13 ;  /* 0x000000ffffb17224 */ /* 0x000fe200078e000d */
[----:B------:R-:W-:Y:S01]  /*8a20*/  F2FP.BF16.F32.PACK_AB R25, R27, R26 ;  /* 0x0000001a1b19723e */ /* 0x000fe200000010ff */
[----:B-1----:R-:W-:Y:S06]  /*8a30*/  BAR.SYNC.DEFER_BLOCKING 0x0 ;  /* 0x0000000000007b1d */ /* 0x002fec0000010000 */
[----:B------:R1:W-:Y:S04]  /*8a40*/  STL [R1+0x628], R2 ;  /* 0x0006280201007387 */ /* 0x0003e80000100800 */
[----:B------:R-:W2:Y:S04]  /*8a50*/  LDL.LU R174, [R1+0x484] ;  /* 0x0004840001ae7983 */ /* 0x000ea80000300800 */
[----:B------:R-:W2:Y:S04]  /*8a60*/  LDL.LU R173, [R1+0x480] ;  /* 0x0004800001ad7983 */ /* 0x000ea80000300800 */
[----:B------:R-:W4:Y:S04]  /*8a70*/  LDL.LU R172, [R1+0x48c] ;  /* 0x00048c0001ac7983 */ /* 0x000f280000300800 */
[----:B------:R-:W4:Y:S01]  /*8a80*/  LDL.LU R171, [R1+0x488] ;  /* 0x0004880001ab7983 */ /* 0x000f220000300800 */
[----:B------:R-:W-:-:S02]  /*8a90*/  IMAD.MOV.U32 R156, RZ, RZ, R20 ;  /* 0x000000ffff9c7224 */ /* 0x000fc400078e0014 */
[----:B------:R-:W-:Y:S01]  /*8aa0*/  IMAD.MOV.U32 R155, RZ, RZ, R19 ;  /* 0x000000ffff9b7224 */ /* 0x000fe200078e0013 */
[----:B------:R-:W5:Y:S01]  /*8ab0*/  LDL.LU R170, [R1+0x494] ;  /* 0x0004940001aa7983 */ /* 0x000f620000300800 */
[----:B------:R-:W-:Y:S02]  /*8ac0*/  IMAD.MOV.U32 R152, RZ, RZ, R18 ;  /* 0x000000ffff987224 */ /* 0x000fe400078e0012 */
[----:B------:R-:W-:Y:S01]  /*8ad0*/  IMAD.MOV.U32 R23, RZ, RZ, R17 ;  /* 0x000000ffff177224 */ /* 0x000fe200078e0011 */
[----:B------:R-:W5:Y:S01]  /*8ae0*/  LDL.LU R169, [R1+0x490] ;  /* 0x0004900001a97983 */ /* 0x000f620000300800 */
[----:B------:R-:W-:Y:S02]  /*8af0*/  IMAD.MOV.U32 R14, RZ, RZ, R4 ;  /* 0x000000ffff0e7224 */ /* 0x000fe400078e0004 */
[----:B------:R-:W-:Y:S01]  /*8b00*/  IMAD.MOV.U32 R13, RZ, RZ, R0 ;  /* 0x000000ffff0d7224 */ /* 0x000fe200078e0000 */
[----:B------:R-:W5:Y:S01]  /*8b10*/  LDL.LU R168, [R1+0x49c] ;  /* 0x00049c0001a87983 */ /* 0x000f620000300800 */
[----:B------:R-:W-:Y:S01]  /*8b20*/  F2FP.BF16.F32.PACK_AB R26, R29, R28 ;  /* 0x0000001c1d1a723e */ /* 0x000fe200000010ff */
[----:B------:R-:W1:Y:S02]  /*8b30*/  @!P1 SYNCS.CCTL.IV [UR40+0x40008] ;  /* 0x04000800ff0099b1 */ /* 0x000e640008000028 */
[----:B------:R-:W5:Y:S04]  /*8b40*/  LDL.LU R167, [R1+0x498] ;  /* 0x0004980001a77983 */ /* 0x000f680000300800 */
        /* <DEDUP_REMOVED lines=15> */
[----:B------:R-:W5:Y:S01]  /*8c40*/  LDL.LU R19, [R1+0x4e8] ;  /* 0x0004e80001137983 */ /* 0x000f620000300800 */
[----:B------:R-:W-:-:S02]  /*8c50*/  IMAD.MOV.U32 R18, RZ, RZ, R16 ;  /* 0x000000ffff127224 */ /* 0x000fc400078e0010 */
[----:B------:R-:W-:Y:S01]  /*8c60*/  IMAD.MOV.U32 R17, RZ, RZ, R15 ;  /* 0x000000ffff117224 */ /* 0x000fe200078e000f */
[----:B------:R-:W5:Y:S04]  /*8c70*/  LDL.LU R16, [R1+0x4fc] ;  /* 0x0004fc0001107983 */ /* 0x000f680000300800 */
[----:B------:R-:W5:Y:S01]  /*8c80*/  LDL.LU R15, [R1+0x4f8] ;  /* 0x0004f800010f7983 */ /* 0x000f620000300800 */
[----:B---3--:R-:W-:-:S03]  /*8c90*/  F2FP.BF16.F32.PACK_AB R55, R156, R155 ;  /* 0x0000009b9c37723e */ /* 0x008fc600000010ff */
[----:B------:R-:W-:Y:S01]  /*8ca0*/  STL [R1+0x660], R252 ;  /* 0x000660fc01007387 */ /* 0x000fe20000100800 */
[----:B------:R-:W-:Y:S02]  /*8cb0*/  F2FP.BF16.F32.PACK_AB R27, R31, R30 ;  /* 0x0000001e1f1b723e */ /* 0x000fe400000010ff */
[----:B------:R-:W-:Y:S01]  /*8cc0*/  F2FP.BF16.F32.PACK_AB R32, R33, R32 ;  /* 0x000000202120723e */ /* 0x000fe200000010ff */
[----:B-1----:R-:W-:Y:S01]  /*8cd0*/  BAR.SYNC.DEFER_BLOCKING 0x0 ;  /* 0x0000000000007b1d */ /* 0x002fe20000010000 */
[----:B--2---:R-:W-:Y:S02]  /*8ce0*/  F2FP.BF16.F32.PACK_AB R145, R174, R173 ;  /* 0x000000adae91723e */ /* 0x004fe400000010ff */
[----:B----4-:R-:W-:Y:S02]  /*8cf0*/  F2FP.BF16.F32.PACK_AB R146, R172, R171 ;  /* 0x000000abac92723e */ /* 0x010fe400000010ff */
[----:B-----5:R-:W-:Y:S02]  /*8d00*/  F2FP.BF16.F32.PACK_AB R147, R170, R169 ;  /* 0x000000a9aa93723e */ /* 0x020fe400000010ff */
[----:B------:R-:W-:-:S02]  /*8d10*/  F2FP.BF16.F32.PACK_AB R148, R168, R167 ;  /* 0x000000a7a894723e */ /* 0x000fc400000010ff */
[----:B------:R-:W-:Y:S02]  /*8d20*/  F2FP.BF16.F32.PACK_AB R125, R166, R165 ;  /* 0x000000a5a67d723e */ /* 0x000fe400000010ff */
[----:B------:R-:W-:Y:S02]  /*8d30*/  F2FP.BF16.F32.PACK_AB R126, R164, R163 ;  /* 0x000000a3a47e723e */ /* 0x000fe400000010ff */
[----:B------:R-:W-:Y:S02]  /*8d40*/  F2FP.BF16.F32.PACK_AB R127, R162, R161 ;  /* 0x000000a1a27f723e */ /* 0x000fe400000010ff */
[----:B------:R-:W-:Y:S02]  /*8d50*/  F2FP.BF16.F32.PACK_AB R128, R160, R159 ;  /* 0x0000009fa080723e */ /* 0x000fe400000010ff */
[----:B------:R-:W-:Y:S01]  /*8d60*/  F2FP.BF16.F32.PACK_AB R2, R158, R157 ;  /* 0x0000009d9e02723e */ /* 0x000fe200000010ff */
[----:B------:R-:W1:Y:S01]  /*8d70*/  @!P1 SYNCS.CCTL.IV [UR40+0x40010] ;  /* 0x04001000ff0099b1 */ /* 0x000e620008000028 */
[----:B------:R-:W-:-:S03]  /*8d80*/  F2FP.BF16.F32.PACK_AB R3, R154, R153 ;  /* 0x000000999a03723e */ /* 0x000fc600000010ff */
[----:B------:R2:W-:Y:S04]  /*8d90*/  STL [R1+0x4a0], R2 ;  /* 0x0004a00201007387 */ /* 0x0005e80000100800 */
[----:B------:R-:W-:Y:S04]  /*8da0*/  STL [R1+0x4a4], R55 ;  /* 0x0004a43701007387 */ /* 0x000fe80000100800 */
[----:B------:R3:W-:Y:S01]  /*8db0*/  STL [R1+0x4a8], R3 ;  /* 0x0004a80301007387 */ /* 0x0007e20000100800 */
[----:B--2---:R-:W-:Y:S02]  /*8dc0*/  F2FP.BF16.F32.PACK_AB R2, R152, R23 ;  /* 0x000000179802723e */ /* 0x004fe400000010ff */
[----:B------:R-:W-:-:S03]  /*8dd0*/  F2FP.BF16.F32.PACK_AB R252, R20, R19 ;  /* 0x0000001314fc723e */ /* 0x000fc600000010ff */
[----:B------:R2:W-:Y:S01]  /*8de0*/  STL [R1+0x4ac], R2 ;  /* 0x0004ac0201007387 */ /* 0x0005e20000100800 */
[----:B---3--:R-:W-:-:S03]  /*8df0*/  F2FP.BF16.F32.PACK_AB R3, R18, R17 ;  /* 0x000000111203723e */ /* 0x008fc600000010ff */
[----:B------:R-:W-:Y:S01]  /*8e00*/  STL [R1+0x664], R252 ;  /* 0x000664fc01007387 */ /* 0x000fe20000100800 */
[----:B------:R-:W-:Y:S02]  /*8e10*/  IMAD.MOV.U32 R174, RZ, RZ, R12 ;  /* 0x000000ffffae7224 */ /* 0x000fe400078e000c */
[----:B------:R-:W-:Y:S01]  /*8e20*/  IMAD.MOV.U32 R173, RZ, RZ, R11 ;  /* 0x000000ffffad7224 */ /* 0x000fe200078e000b */
[----:B------:R-:W-:Y:S01]  /*8e30*/  F2FP.BF16.F32.PACK_AB R33, R35, R34 ;  /* 0x000000222321723e */ /* 0x000fe200000010ff */
[----:B------:R-:W-:Y:S01]  /*8e40*/  IMAD.MOV.U32 R170, RZ, RZ, R10 ;  /* 0x000000ffffaa7224 */ /* 0x000fe200078e000a */
[----:B--2---:R-:W-:Y:S01]  /*8e50*/  F2FP.BF16.F32.PACK_AB R2, R22, R21 ;  /* 0x000000151602723e */ /* 0x004fe200000010ff */
[----:B------:R-:W-:Y:S01]  /*8e60*/  IMAD.MOV.U32 R169, RZ, RZ, R9 ;  /* 0x000000ffffa97224 */ /* 0x000fe200078e0009 */
[----:B------:R-:W-:Y:S01]  /*8e70*/  F2FP.BF16.F32.PACK_AB R40, R41, R40 ;  /* 0x000000282928723e */ /* 0x000fe200000010ff */
[----:B------:R-:W-:Y:S01]  /*8e80*/  IMAD.MOV.U32 R166, RZ, RZ, R8 ;  /* 0x000000ffffa67224 */ /* 0x000fe200078e0008 */
[----:B------:R-:W-:Y:S01]  /*8e90*/  F2FP.BF16.F32.PACK_AB R48, R49, R48 ;  /* 0x000000303130723e */ /* 0x000fe200000010ff */
[----:B------:R2:W-:Y:S04]  /*8ea0*/  STL [R1+0x490], R2 ;  /* 0x0004900201007387 */ /* 0x0005e80000100800 */
[----:B------:R3:W-:Y:S01]  /*8eb0*/  STL [R1+0x498], R3 ;  /* 0x0004980301007387 */ /* 0x0007e20000100800 */
[----:B------:R-:W-:Y:S01]  /*8ec0*/  IMAD.MOV.U32 R165, RZ, RZ, R7 ;  /* 0x000000ffffa57224 */ /* 0x000fe200078e0007 */
[----:B-1----:R-:W-:Y:S01]  /*8ed0*/  BAR.SYNC.DEFER_BLOCKING 0x0 ;  /* 0x0000000000007b1d */ /* 0x002fe20000010000 */
[----:B--2---:R-:W-:-:S05]  /*8ee0*/  F2FP.BF16.F32.PACK_AB R2, R16, R15 ;  /* 0x0000000f1002723e */ /* 0x004fca00000010ff */
        /* <DEDUP_REMOVED lines=8> */
[----:B---3--:R-:W-:Y:S01]  /*8f70*/  F2FP.BF16.F32.PACK_AB R3, R178, R177 ;  /* 0x000000b1b203723e */ /* 0x008fe200000010ff */
[----:B------:R-:W3:Y:S02]  /*8f80*/  @!P1 SYNCS.CCTL.IV [UR40+0x40018] ;  /* 0x04001800ff0099b1 */ /* 0x000ee40008000028 */
[----:B------:R-:W5:Y:S04]  /*8f90*/  LDL.LU R189, [R1+0x510] ;  /* 0x0005100001bd7983 */ /* 0x000f680000300800 */
        /* <DEDUP_REMOVED lines=10> */
[----:B------:R-:W1:Y:S04]  /*9040*/  LDL.LU R176, [R1+0x54c] ;  /* 0x00054c0001b07983 */ /* 0x000e680000300800 */
[----:B------:R-:W1:Y:S04]  /*9050*/  LDL.LU R175, [R1+0x548] ;  /* 0x0005480001af7983 */ /* 0x000e680000300800 */
        /* <DEDUP_REMOVED lines=34> */
[----:B------:R-:W-:-:S03]  /*9280*/  F2FP.BF16.F32.PACK_AB R55, R174, R173 ;  /* 0x000000adae37723e */ /* 0x000fc600000010ff */
[----:B------:R1:W-:Y:S01]  /*9290*/  STL [R1+0x460], R3 ;  /* 0x0004600301007387 */ /* 0x0003e20000100800 */
[----:B--2---:R-:W-:Y:S02]  /*92a0*/  F2FP.BF16.F32.PACK_AB R141, R194, R193 ;  /* 0x000000c1c28d723e */ /* 0x004fe400000010ff */
[----:B----4-:R-:W-:Y:S02]  /*92b0*/  F2FP.BF16.F32.PACK_AB R142, R192, R191 ;  /* 0x000000bfc08e723e */ /* 0x010fe400000010ff */
[----:B-----5:R-:W-:Y:S02]  /*92c0*/  F2FP.BF16.F32.PACK_AB R143, R190, R189 ;  /* 0x000000bdbe8f723e */ /* 0x020fe400000010ff */
[----:B---3--:R-:W-:Y:S02]  /*92d0*/  F2FP.BF16.F32.PACK_AB R144, R188, R187 ;  /* 0x000000bbbc90723e */ /* 0x008fe400000010ff */
[----:B------:R-:W-:Y:S02]  /*92e0*/  F2FP.BF16.F32.PACK_AB R121, R186, R185 ;  /* 0x000000b9ba79723e */ /* 0x000fe400000010ff */
[----:B------:R-:W-:-:S02]  /*92f0*/  F2FP.BF16.F32.PACK_AB R122, R184, R183 ;  /* 0x000000b7b87a723e */ /* 0x000fc400000010ff */
[----:B------:R-:W-:Y:S02]  /*9300*/  F2FP.BF16.F32.PACK_AB R123, R182, R181 ;  /* 0x000000b5b67b723e */ /* 0x000fe400000010ff */
[----:B------:R-:W-:Y:S02]  /*9310*/  F2FP.BF16.F32.PACK_AB R124, R180, R179 ;  /* 0x000000b3b47c723e */ /* 0x000fe400000010ff */
[----:B-1----:R-:W-:-:S05]  /*9320*/  F2FP.BF16.F32.PACK_AB R2, R176, R175 ;  /* 0x000000afb002723e */ /* 0x002fca00000010ff */
[----:B------:R1:W-:Y:S01]  /*9330*/  STL [R1+0x464], R2 ;  /* 0x0004640201007387 */ /* 0x0003e20000100800 */
[----:B------:R-:W-:-:S03]  /*9340*/  F2FP.BF16.F32.PACK_AB R3, R172, R171 ;  /* 0x000000abac03723e */ /* 0x000fc600000010ff */
[----:B------:R2:W-:Y:S04]  /*9350*/  STL [R1+0x468], R55 ;  /* 0x0004683701007387 */ /* 0x0005e80000100800 */
[----:B------:R3:W-:Y:S01]  /*9360*/  STL [R1+0x46c], R3 ;  /* 0x00046c0301007387 */ /* 0x0007e20000100800 */
[----:B-1----:R-:W-:Y:S02]  /*9370*/  F2FP.BF16.F32.PACK_AB R2, R170, R169 ;  /* 0x000000a9aa02723e */ /* 0x002fe400000010ff */
[----:B--2---:R-:W-:-:S03]  /*9380*/  F2FP.BF16.F32.PACK_AB R55, R168, R167 ;  /* 0x000000a7a837723e */ /* 0x004fc600000010ff */
[----:B------:R1:W-:Y:S01]  /*9390*/  STL [R1+0x450], R2 ;  /* 0x0004500201007387 */ /* 0x0003e20000100800 */
[----:B---3--:R-:W-:-:S03]  /*93a0*/  F2FP.BF16.F32.PACK_AB R3, R166, R165 ;  /* 0x000000a5a603723e */ /* 0x008fc600000010ff */
[----:B------:R-:W-:Y:S04]  /*93b0*/  STL [R1+0x454], R55 ;  /* 0x0004543701007387 */ /* 0x000fe80000100800 */
[----:B------:R2:W-:Y:S01]  /*93c0*/  STL [R1+0x458], R3 ;  /* 0x0004580301007387 */ /* 0x0005e20000100800 */
[----:B-1----:R-:W-:Y:S02]  /*93d0*/  F2FP.BF16.F32.PACK_AB R2, R164, R163 ;  /* 0x000000a3a402723e */ /* 0x002fe400000010ff */
[----:B------:R-:W-:-:S03]  /*93e0*/  F2FP.BF16.F32.PACK_AB R137, R162, R161 ;  /* 0x000000a1a289723e */ /* 0x000fc600000010ff */
[----:B------:R1:W-:Y:S01]  /*93f0*/  STL [R1+0x45c], R2 ;  /* 0x00045c0201007387 */ /* 0x0003e20000100800 */
[----:B--2---:R-:W-:Y:S02]  /*9400*/  F2FP.BF16.F32.PACK_AB R3, R14, R13 ;  /* 0x0000000d0e03723e */ /* 0x004fe400000010ff */
[----:B------:R-:W-:Y:S02]  /*9410*/  F2FP.BF16.F32.PACK_AB R138, R160, R159 ;  /* 0x0000009fa08a723e */ /* 0x000fe400000010ff */
[----:B-1----:R-:W-:Y:S02]  /*9420*/  F2FP.BF16.F32.PACK_AB R2, R18, R17 ;  /* 0x000000111202723e */ /* 0x002fe400000010ff */
[----:B------:R-:W-:-:S03]  /*9430*/  F2FP.BF16.F32.PACK_AB R139, R158, R157 ;  /* 0x0000009d9e8b723e */ /* 0x000fc600000010ff */
[----:B------:R1:W-:Y:S01]  /*9440*/  STL [R1+0x420], R2 ;  /* 0x0004200201007387 */ /* 0x0003e20000100800 */
[----:B------:R-:W-:Y:S02]  /*9450*/  F2FP.BF16.F32.PACK_AB R140, R156, R155 ;  /* 0x0000009b9c8c723e */ /* 0x000fe400000010ff */
[----:B------:R-:W-:Y:S02]  /*9460*/  F2FP.BF16.F32.PACK_AB R117, R154, R153 ;  /* 0x000000999a75723e */ /* 0x000fe400000010ff */
[----:B------:R-:W-:Y:S02]  /*9470*/  F2FP.BF16.F32.PACK_AB R118, R152, R23 ;  /* 0x000000179876723e */ /* 0x000fe400000010ff */
[----:B------:R-:W-:Y:S02]  /*9480*/  F2FP.BF16.F32.PACK_AB R119, R22, R21 ;  /* 0x000000151677723e */ /* 0x000fe400000010ff */
[----:B------:R-:W-:Y:S02]  /*9490*/  F2FP.BF16.F32.PACK_AB R120, R20, R19 ;  /* 0x000000131478723e */ /* 0x000fe400000010ff */
[----:B------:R-:W-:-:S05]  /*94a0*/  F2FP.BF16.F32.PACK_AB R15, R16, R15 ;  /* 0x0000000f100f723e */ /* 0x000fca00000010ff */
[----:B------:R-:W-:Y:S01]  /*94b0*/  STL [R1+0x424], R15 ;  /* 0x0004240f01007387 */ /* 0x000fe20000100800 */
[----:B-1----:R-:W-:-:S03]  /*94c0*/  F2FP.BF16.F32.PACK_AB R2, R12, R11 ;  /* 0x0000000b0c02723e */ /* 0x002fc600000010ff */
[----:B------:R1:W-:Y:S04]  /*94d0*/  STL [R1+0x428], R3 ;  /* 0x0004280301007387 */ /* 0x0003e80000100800 */
[----:B------:R2:W-:Y:S01]  /*94e0*/  STL [R1+0x42c], R2 ;  /* 0x00042c0201007387 */ /* 0x0005e20000100800 */
[----:B------:R-:W-:-:S05]  /*94f0*/  F2FP.BF16.F32.PACK_AB R9, R10, R9 ;  /* 0x000000090a09723e */ /* 0x000fca00000010ff */
[----:B------:R-:W-:Y:S01]  /*9500*/  STL [R1+0x410], R9 ;  /* 0x0004100901007387 */ /* 0x000fe20000100800 */
[----:B-1----:R-:W-:-:S05]  /*9510*/  F2FP.BF16.F32.PACK_AB R3, R8, R7 ;  /* 0x000000070803723e */ /* 0x002fca00000010ff */
[----:B------:R1:W-:Y:S01]  /*9520*/  STL [R1+0x414], R3 ;  /* 0x0004140301007387 */ /* 0x0003e20000100800 */
[----:B--2---:R-:W-:-:S03]  /*9530*/  F2FP.BF16.F32.PACK_AB R2, R6, R5 ;  /* 0x000000050602723e */ /* 0x004fc600000010ff */
[----:B------:R-:W2:Y:S04]  /*9540*/  LDL.LU R59, [R1+0x204] ;  /* 0x00020400013b7983 */ /* 0x000ea80000300800 */
[----:B------:R3:W-:Y:S01]  /*9550*/  STL [R1+0x418], R2 ;  /* 0x0004180201007387 */ /* 0x0007e20000100800 */
[----:B------:R-:W-:-:S03]  /*9560*/  F2FP.BF16.F32.PACK_AB R252, R4, R0 ;  /* 0x0000000004fc723e */ /* 0x000fc600000010ff */
[----:B------:R-:W2:Y:S04]  /*9570*/  LDL.LU R58, [R1+0x200] ;  /* 0x00020000013a7983 */ /* 0x000ea80000300800 */
[----:B------:R-:W4:Y:S04]  /*9580*/  LDL.LU R57, [R1+0x20c] ;  /* 0x00020c0001397983 */ /* 0x000f280000300800 */
[----:B------:R-:W4:Y:S04]  /*9590*/  LDL.LU R56, [R1+0x208] ;  /* 0x0002080001387983 */ /* 0x000f280000300800 */
[----:B------:R-:W5:Y:S04]  /*95a0*/  LDL.LU R55, [R1+0x214] ;  /* 0x0002140001377983 */ /* 0x000f680000300800 */
[----:B-1----:R-:W5:Y:S04]  /*95b0*/  LDL.LU R3, [R1+0x210] ;  /* 0x0002100001037983 */ /* 0x002f680000300800 */
[----:B---3--:R-:W3:Y:S04]  /*95c0*/  LDL.LU R2, [R1+0x21c] ;  /* 0x00021c0001027983 */ /* 0x008ee80000300800 */
[----:B------:R-:W3:Y:S04]  /*95d0*/  LDL.LU R251, [R1+0x218] ;  /* 0x0002180001fb7983 */ /* 0x000ee80000300800 */
[----:B------:R-:W2:Y:S04]  /*95e0*/  LDL.LU R250, [R1+0x224] ;  /* 0x0002240001fa7983 */ /* 0x000ea80000300800 */
[----:B------:R-:W2:Y:S04]  /*95f0*/  LDL.LU R249, [R1+0x220] ;  /* 0x0002200001f97983 */ /* 0x000ea80000300800 */
[----:B------:R-:W4:Y:S04]  /*9600*/  LDL.LU R248, [R1+0x22c] ;  /* 0x00022c0001f87983 */ /* 0x000f280000300800 */
[----:B------:R-:W4:Y:S04]  /*9610*/  LDL.LU R247, [R1+0x228] ;  /* 0x0002280001f77983 */ /* 0x000f280000300800 */
[----:B------:R-:W3:Y:S04]  /*9620*/  LDL.LU R246, [R1+0x234] ;  /* 0x0002340001f67983 */ /* 0x000ee80000300800 */
[----:B------:R-:W3:Y:S04]  /*9630*/  LDL.LU R245, [R1+0x230] ;  /* 0x0002300001f57983 */ /* 0x000ee80000300800 */
[----:B------:R-:W3:Y:S04]  /*9640*/  LDL.LU R244, [R1+0x23c] ;  /* 0x00023c0001f47983 */ /* 0x000ee80000300800 */
[----:B------:R-:W3:Y:S04]  /*9650*/  LDL.LU R243, [R1+0x238] ;  /* 0x0002380001f37983 */ /* 0x000ee80000300800 */
[----:B------:R-:W5:Y:S04]  /*9660*/  LDL.LU R242, [R1+0x244] ;  /* 0x0002440001f27983 */ /* 0x000f680000300800 */
        /* <DEDUP_REMOVED lines=111> */
[----:B----4-:R-:W-:-:S02]  /*9d60*/  F2FP.BF16.F32.PACK_AB R114, R248, R247 ;  /* 0x000000f7f872723e */ /* 0x010fc400000010ff */
[----:B-----5:R-:W-:Y:S02]  /*9d70*/  F2FP.BF16.F32.PACK_AB R248, R242, R241 ;  /* 0x000000f1f2f8723e */ /* 0x020fe400000010ff */
[----:B--2---:R-:W-:Y:S02]  /*9d80*/  F2FP.BF16.F32.PACK_AB R113, R250, R249 ;  /* 0x000000f9fa71723e */ /* 0x004fe400000010ff */
[----:B---3--:R-:W-:Y:S02]  /*9d90*/  F2FP.BF16.F32.PACK_AB R241, R232, R231 ;  /* 0x000000e7e8f1723e */ /* 0x008fe400000010ff */
[----:B------:R-:W-:Y:S02]  /*9da0*/  F2FP.BF16.F32.PACK_AB R249, R240, R239 ;  /* 0x000000eff0f9723e */ /* 0x000fe400000010ff */
[----:B------:R-:W-:Y:S02]  /*9db0*/  F2FP.BF16.F32.PACK_AB R232, R226, R225 ;  /* 0x000000e1e2e8723e */ /* 0x000fe400000010ff */
[----:B------:R-:W-:-:S02]  /*9dc0*/  F2FP.BF16.F32.PACK_AB R240, R234, R233 ;  /* 0x000000e9eaf0723e */ /* 0x000fc400000010ff */
[----:B------:R-:W-:Y:S02]  /*9dd0*/  F2FP.BF16.F32.PACK_AB R225, R216, R215 ;  /* 0x000000d7d8e1723e */ /* 0x000fe400000010ff */
[----:B------:R-:W-:Y:S02]  /*9de0*/  F2FP.BF16.F32.PACK_AB R233, R224, R223 ;  /* 0x000000dfe0e9723e */ /* 0x000fe400000010ff */
[----:B------:R-:W-:Y:S02]  /*9df0*/  F2FP.BF16.F32.PACK_AB R216, R210, R209 ;  /* 0x000000d1d2d8723e */ /* 0x000fe400000010ff */
[----:B------:R-:W-:Y:S02]  /*9e00*/  F2FP.BF16.F32.PACK_AB R224, R218, R217 ;  /* 0x000000d9dae0723e */ /* 0x000fe400000010ff */
[----:B------:R-:W-:Y:S02]  /*9e10*/  F2FP.BF16.F32.PACK_AB R217, R208, R207 ;  /* 0x000000cfd0d9723e */ /* 0x000fe400000010ff */
[----:B------:R-:W-:-:S02]  /*9e20*/  F2FP.BF16.F32.PACK_AB R208, R202, R201 ;  /* 0x000000c9cad0723e */ /* 0x000fc400000010ff */
[----:B------:R-:W-:Y:S02]  /*9e30*/  F2FP.BF16.F32.PACK_AB R209, R200, R199 ;  /* 0x000000c7c8d1723e */ /* 0x000fe400000010ff */
[----:B------:R-:W-:Y:S02]  /*9e40*/  F2FP.BF16.F32.PACK_AB R135, R55, R3 ;  /* 0x000000033787723e */ /* 0x000fe400000010ff */
[----:B------:R-:W-:Y:S01]  /*9e50*/  F2FP.BF16.F32.PACK_AB R136, R2, R251 ;  /* 0x000000fb0288723e */ /* 0x000fe200000010ff */
[----:B------:R-:W2:Y:S01]  /*9e60*/  LDL.LU R55, [R1+0x4] ;  /* 0x0000040001377983 */ /* 0x000ea20000300800 */
        /* <DEDUP_REMOVED lines=32> */
[----:B------:R-:W2:Y:S04]  /*a070*/  LDL.LU R8, [R1] ;  /* 0x0000000001087983 */ /* 0x000ea80000300800 */
[----:B------:R-:W3:Y:S04]  /*a080*/  LDL.LU R56, [R1+0xc] ;  /* 0x00000c0001387983 */ /* 0x000ee80000300800 */
[----:B------:R-:W3:Y:S04]  /*a090*/  LDL.LU R9, [R1+0x8] ;  /* 0x0000080001097983 */ /* 0x000ee80000300800 */
[----:B------:R-:W4:Y:S04]  /*a0a0*/  LDL.LU R57, [R1+0x14] ;  /* 0x0000140001397983 */ /* 0x000f280000300800 */
[----:B------:R-:W4:Y:S01]  /*a0b0*/  LDL.LU R10, [R1+0x10] ;  /* 0x00001000010a7983 */ /* 0x000f220000300800 */
[----:B------:R-:W-:-:S03]  /*a0c0*/  F2FP.BF16.F32.PACK_AB R19, R4, R0 ;  /* 0x000000000413723e */ /* 0x000fc600000010ff */
[----:B------:R-:W5:Y:S01]  /*a0d0*/  LDL.LU R58, [R1+0x1c] ;  /* 0x00001c00013a7983 */ /* 0x000f620000300800 */
[----:B------:R-:W-:-:S03]  /*a0e0*/  F2FP.BF16.F32.PACK_AB R18, R6, R5 ;  /* 0x000000050612723e */ /* 0x000fc600000010ff */
        /* <DEDUP_REMOVED lines=127> */
[----:B------:R-:W5:Y:S01]  /*a8e0*/  LDL.LU R244, [R1+0x1e0] ;  /* 0x0001e00001f47983 */ /* 0x000f620000300800 */
[----:B--2---:R-:W-:-:S03]  /*a8f0*/  F2FP.BF16.F32.PACK_AB R8, R55, R8 ;  /* 0x000000083708723e */ /* 0x004fc600000010ff */
[----:B------:R-:W2:Y:S01]  /*a900*/  LDL.LU R245, [R1+0x1e8] ;  /* 0x0001e80001f57983 */ /* 0x000ea20000300800 */
[----:B---3--:R-:W-:-:S03]  /*a910*/  F2FP.BF16.F32.PACK_AB R9, R56, R9 ;  /* 0x000000093809723e */ /* 0x008fc600000010ff */
[----:B------:R-:W3:Y:S01]  /*a920*/  LDL.LU R2, [R1+0x1f4] ;  /* 0x0001f40001027983 */ /* 0x000ee20000300800 */
[----:B----4-:R-:W-:-:S03]  /*a930*/  F2FP.BF16.F32.PACK_AB R10, R57, R10 ;  /* 0x0000000a390a723e */ /* 0x010fc600000010ff */
[----:B------:R-:W3:Y:S01]  /*a940*/  LDL.LU R246, [R1+0x1f0] ;  /* 0x0001f00001f67983 */ /* 0x000ee20000300800 */
[----:B-----5:R-:W-:-:S03]  /*a950*/  F2FP.BF16.F32.PACK_AB R11, R58, R11 ;  /* 0x0000000b3a0b723e */ /* 0x020fc600000010ff */
[----:B------:R-:W4:Y:S01]  /*a960*/  LDL.LU R247, [R1+0x1f8] ;  /* 0x0001f80001f77983 */ /* 0x000f220000300800 */
[----:B------:R-:W-:-:S03]  /*a970*/  F2FP.BF16.F32.PACK_AB R4, R59, R4 ;  /* 0x000000043b04723e */ /* 0x000fc600000010ff */
[----:B------:R-:W5:Y:S01]  /*a980*/  LDL.LU R55, [R1+0x7e8] ;  /* 0x0007e80001377983 */ /* 0x000f620000300800 */
[----:B------:R-:W-:-:S03]  /*a990*/  F2FP.BF16.F32.PACK_AB R5, R60, R5 ;  /* 0x000000053c05723e */ /* 0x000fc600000010ff */
[----:B------:R-:W2:Y:S01]  /*a9a0*/  LDL.LU R56, [R1+0x7e4] ;  /* 0x0007e40001387983 */ /* 0x000ea20000300800 */
[----:B------:R-:W-:-:S03]  /*a9b0*/  F2FP.BF16.F32.PACK_AB R6, R61, R6 ;  /* 0x000000063d06723e */ /* 0x000fc600000010ff */
[----:B------:R-:W2:Y:S01]  /*a9c0*/  LDL.LU R57, [R1+0x7e0] ;  /* 0x0007e00001397983 */ /* 0x000ea20000300800 */
[----:B------:R-:W-:-:S03]  /*a9d0*/  F2FP.BF16.F32.PACK_AB R7, R62, R7 ;  /* 0x000000073e07723e */ /* 0x000fc600000010ff */
[----:B------:R-:W3:Y:S01]  /*a9e0*/  LDL.LU R58, [R1+0x7dc] ;  /* 0x0007dc00013a7983 */ /* 0x000ee20000300800 */
[----:B------:R-:W-:-:S03]  /*a9f0*/  F2FP.BF16.F32.PACK_AB R12, R63, R12 ;  /* 0x0000000c3f0c723e */ /* 0x000fc600000010ff */
[----:B------:R-:W3:Y:S01]  /*aa00*/  LDL.LU R59, [R1+0x7d8] ;  /* 0x0007d800013b7983 */ /* 0x000ee20000300800 */
[----:B------:R-:W-:-:S03]  /*aa10*/  F2FP.BF16.F32.PACK_AB R13, R64, R13 ;  /* 0x0000000d400d723e */ /* 0x000fc600000010ff */
[----:B------:R-:W4:Y:S01]  /*aa20*/  LDL.LU R60, [R1+0x7d4] ;  /* 0x0007d400013c7983 */ /* 0x000f220000300800 */
        /* <DEDUP_REMOVED lines=69> */
[----:B------:R-:W4:Y:S04]  /*ae80*/  LDL.LU R95, [R1+0x748] ;  /* 0x00074800015f7983 */ /* 0x000f280000300800 */
        /* <DEDUP_REMOVED lines=34> */
[----:B------:R-:W-:Y:S02]  /*b0b0*/  IMAD.MOV.U32 R28, RZ, RZ, R113 ;  /* 0x000000ffff1c7224 */ /* 0x000fe400078e0071 */
[----:B------:R-:W-:Y:S01]  /*b0c0*/  IMAD.MOV.U32 R29, RZ, RZ, R114 ;  /* 0x000000ffff1d7224 */ /* 0x000fe200078e0072 */
[----:B------:R-:W-:Y:S01]  /*b0d0*/  F2FP.BF16.F32.PACK_AB R34, R37, R36 ;  /* 0x000000242522723e */ /* 0x000fe200000010ff */
[----:B------:R-:W-:Y:S02]  /*b0e0*/  IMAD.MOV.U32 R30, RZ, RZ, R115 ;  /* 0x000000ffff1e7224 */ /* 0x000fe400078e0073 */
[----:B------:R-:W-:Y:S01]  /*b0f0*/  IMAD.MOV.U32 R31, RZ, RZ, R116 ;  /* 0x000000ffff1f7224 */ /* 0x000fe200078e0074 */
[----:B------:R-:W-:Y:S01]  /*b100*/  F2FP.BF16.F32.PACK_AB R35, R39, R38 ;  /* 0x000000262723723e */ /* 0x000fe200000010ff */
[----:B------:R-:W-:Y:S01]  /*b110*/  IMAD.MOV.U32 R36, RZ, RZ, R117 ;  /* 0x000000ffff247224 */ /* 0x000fe200078e0075 */
[----:B------:R-:W-:Y:S01]  /*b120*/  F2FP.BF16.F32.PACK_AB R41, R43, R42 ;  /* 0x0000002a2b29723e */ /* 0x000fe200000010ff */
[----:B------:R-:W-:Y:S01]  /*b130*/  IMAD.MOV.U32 R37, RZ, RZ, R118 ;  /* 0x000000ffff257224 */ /* 0x000fe200078e0076 */
[----:B------:R-:W-:Y:S01]  /*b140*/  F2FP.BF16.F32.PACK_AB R42, R45, R44 ;  /* 0x0000002c2d2a723e */ /* 0x000fe200000010ff */
[----:B------:R-:W-:-:S02]  /*b150*/  IMAD.MOV.U32 R38, RZ, RZ, R119 ;  /* 0x000000ffff267224 */ /* 0x000fc400078e0077 */
[----:B------:R-:W-:Y:S01]  /*b160*/  IMAD.MOV.U32 R39, RZ, RZ, R120 ;  /* 0x000000ffff277224 */ /* 0x000fe200078e0078 */
[----:B------:R-:W-:Y:S01]  /*b170*/  F2FP.BF16.F32.PACK_AB R43, R47, R46 ;  /* 0x0000002e2f2b723e */ /* 0x000fe200000010ff */
[----:B------:R-:W-:Y:S01]  /*b180*/  IMAD.MOV.U32 R44, RZ, RZ, R121 ;  /* 0x000000ffff2c7224 */ /* 0x000fe200078e0079 */
[----:B------:R-:W-:Y:S01]  /*b190*/  F2FP.BF16.F32.PACK_AB R49, R51, R50 ;  /* 0x000000323331723e */ /* 0x000fe200000010ff */
[----:B------:R-:W-:Y:S01]  /*b1a0*/  IMAD.MOV.U32 R45, RZ, RZ, R122 ;  /* 0x000000ffff2d7224 */ /* 0x000fe200078e007a */
[----:B------:R-:W-:Y:S01]  /*b1b0*/  F2FP.BF16.F32.PACK_AB R50, R53, R52 ;  /* 0x000000343532723e */ /* 0x000fe200000010ff */
[----:B------:R-:W-:Y:S02]  /*b1c0*/  IMAD.MOV.U32 R46, RZ, RZ, R123 ;  /* 0x000000ffff2e7224 */ /* 0x000fe400078e007b */
[----:B------:R-:W-:Y:S01]  /*b1d0*/  IMAD.MOV.U32 R47, RZ, RZ, R124 ;  /* 0x000000ffff2f7224 */ /* 0x000fe200078e007c */
[----:B-----5:R-:W-:Y:S01]  /*b1e0*/  F2FP.BF16.F32.PACK_AB R51, R55, R54 ;  /* 0x000000363733723e */ /* 0x020fe200000010ff */
[----:B------:R-:W-:-:S02]  /*b1f0*/  IMAD.MOV.U32 R52, RZ, RZ, R125 ;  /* 0x000000ffff347224 */ /* 0x000fc400078e007d */
[----:B------:R-:W-:Y:S02]  /*b200*/  IMAD.MOV.U32 R53, RZ, RZ, R126 ;  /* 0x000000ffff357224 */ /* 0x000fe400078e007e */
[----:B------:R-:W-:Y:S01]  /*b210*/  IMAD.MOV.U32 R54, RZ, RZ, R127 ;  /* 0x000000ffff367224 */ /* 0x000fe200078e007f */
[----:B--2---:R-:W-:Y:S01]  /*b220*/  F2FP.BF16.F32.PACK_AB R56, R57, R56 ;  /* 0x000000383938723e */ /* 0x004fe200000010ff */
[----:B------:R-:W-:Y:S01]  /*b230*/  IMAD.MOV.U32 R55, RZ, RZ, R128 ;  /* 0x000000ffff377224 */ /* 0x000fe200078e0080 */
[----:B---3--:R-:W-:Y:S02]  /*b240*/  F2FP.BF16.F32.PACK_AB R57, R59, R58 ;  /* 0x0000003a3b39723e */ /* 0x008fe400000010ff */
[----:B----4-:R-:W-:Y:S01]  /*b250*/  F2FP.BF16.F32.PACK_AB R58, R61, R60 ;  /* 0x0000003c3d3a723e */ /* 0x010fe200000010ff */
[----:B------:R-:W-:Y:S02]  /*b260*/  IMAD.MOV.U32 R60, RZ, RZ, R129 ;  /* 0x000000ffff3c7224 */ /* 0x000fe400078e0081 */
[----:B------:R-:W-:Y:S01]  /*b270*/  IMAD.MOV.U32 R61, RZ, RZ, R130 ;  /* 0x000000ffff3d7224 */ /* 0x000fe200078e0082 */
[----:B------:R-:W-:Y:S01]  /*b280*/  F2FP.BF16.F32.PACK_AB R59, R63, R62 ;  /* 0x0000003e3f3b723e */ /* 0x000fe200000010ff */
[----:B------:R-:W-:-:S02]  /*b290*/  IMAD.MOV.U32 R62, RZ, RZ, R131 ;  /* 0x000000ffff3e7224 */ /* 0x000fc400078e0083 */
[----:B------:R-:W-:Y:S01]  /*b2a0*/  IMAD.MOV.U32 R63, RZ, RZ, R132 ;  /* 0x000000ffff3f7224 */ /* 0x000fe200078e0084 */
[----:B------:R-:W-:Y:S02]  /*b2b0*/  F2FP.BF16.F32.PACK_AB R64, R65, R64 ;  /* 0x000000404140723e */ /* 0x000fe400000010ff */
[----:B------:R-:W-:Y:S02]  /*b2c0*/  F2FP.BF16.F32.PACK_AB R65, R67, R66 ;  /* 0x000000424341723e */ /* 0x000fe400000010ff */
[----:B------:R-:W-:Y:S01]  /*b2d0*/  F2FP.BF16.F32.PACK_AB R66, R69, R68 ;  /* 0x000000444542723e */ /* 0x000fe200000010ff */
        /* <DEDUP_REMOVED lines=31> */
[----:B------:R-:W-:Y:S02]  /*b4d0*/  F2FP.BF16.F32.PACK_AB R98, R101, R100 ;  /* 0x000000646562723e */ /* 0x000fe400000010ff */
[----:B------:R-:W-:Y:S02]  /*b4e0*/  F2FP.BF16.F32.PACK_AB R244, R3, R244 ;  /* 0x000000f403f4723e */ /* 0x000fe400000010ff */
[----:B------:R-:W2:Y:S04]  /*b4f0*/  LDL.LU R3, [R1+0x1fc] ;  /* 0x0001fc0001037983 */ /* 0x000ea80000300800 */
[----:B------:R-:W3:Y:S04]  /*b500*/  LDL.LU R113, [R1+0x700] ;  /* 0x0007000001717983 */ /* 0x000ee80000300800 */
[----:B------:R-:W4:Y:S04]  /*b510*/  LDL.LU R114, [R1+0x6fc] ;  /* 0x0006fc0001727983 */ /* 0x000f280000300800 */
[----:B------:R-:W4:Y:S04]  /*b520*/  LDL.LU R115, [R1+0x6f8] ;  /* 0x0006f80001737983 */ /* 0x000f280000300800 */
[----:B------:R-:W5:Y:S04]  /*b530*/  LDL.LU R116, [R1+0x6f4] ;  /* 0x0006f40001747983 */ /* 0x000f680000300800 */
[----:B------:R-:W5:Y:S04]  /*b540*/  LDL.LU R117, [R1+0x6f0] ;  /* 0x0006f00001757983 */ /* 0x000f680000300800 */
[----:B------:R-:W5:Y:S04]  /*b550*/  LDL.LU R118, [R1+0x6ec] ;  /* 0x0006ec0001767983 */ /* 0x000f680000300800 */
[----:B------:R-:W5:Y:S04]  /*b560*/  LDL.LU R119, [R1+0x6e8] ;  /* 0x0006e80001777983 */ /* 0x000f680000300800 */
[----:B------:R-:W3:Y:S04]  /*b570*/  LDL.LU R120, [R1+0x6e4] ;  /* 0x0006e40001787983 */ /* 0x000ee80000300800 */
[----:B------:R-:W3:Y:S04]  /*b580*/  LDL.LU R121, [R1+0x6e0] ;  /* 0x0006e00001797983 */ /* 0x000ee80000300800 */
[----:B------:R-:W4:Y:S04]  /*b590*/  LDL.LU R122, [R1+0x6dc] ;  /* 0x0006dc00017a7983 */ /* 0x000f280000300800 */
[----:B------:R-:W4:Y:S04]  /*b5a0*/  LDL.LU R123, [R1+0x6d8] ;  /* 0x0006d800017b7983 */ /* 0x000f280000300800 */
        /* <DEDUP_REMOVED lines=26> */
[----:B------:R-:W-:-:S02]  /*b750*/  F2FP.BF16.F32.PACK_AB R245, R0, R245 ;  /* 0x000000f500f5723e */ /* 0x000fc400000010ff */
[----:B------:R-:W1:Y:S01]  /*b760*/  S2R R0, SR_TID.X ;  /* 0x0000000000007919 */ /* 0x000e620000002100 */
[----:B------:R-:W-:Y:S02]  /*b770*/  F2FP.BF16.F32.PACK_AB R246, R2, R246 ;  /* 0x000000f602f6723e */ /* 0x000fe400000010ff */
[----:B------:R-:W1:Y:S01]  /*b780*/  S2R R2, SR_TID.X ;  /* 0x0000000000027919 */ /* 0x000e620000002100 */
[----:B------:R-:W-:Y:S01]  /*b790*/  F2FP.BF16.F32.PACK_AB R99, R103, R102 ;  /* 0x000000666763723e */ /* 0x000fe200000010ff */
[----:B------:R-:W-:Y:S02]  /*b7a0*/  IMAD.MOV.U32 R101, RZ, RZ, R149 ;  /* 0x000000ffff657224 */ /* 0x000fe400078e0095 */
[----:B------:R-:W-:Y:S01]  /*b7b0*/  IMAD.MOV.U32 R102, RZ, RZ, R150 ;  /* 0x000000ffff667224 */ /* 0x000fe200078e0096 */
[----:B------:R-:W5:Y:S01]  /*b7c0*/  LDL.LU R149, [R1+0x670] ;  /* 0x0006700001957983 */ /* 0x000f620000300800 */
[----:B-1----:R-:W-:-:S03]  /*b7d0*/  IMAD.SHL.U32 R0, R0, 0x80, RZ ;  /* 0x0000008000007824 */ /* 0x002fc600078e00ff */
[----:B------:R-:W5:Y:S01]  /*b7e0*/  LDL.LU R150, [R1+0x66c] ;  /* 0x00066c0001967983 */ /* 0x000f620000300800 */
[----:B------:R-:W-:Y:S01]  /*b7f0*/  IMAD.SHL.U32 R2, R2, 0x10, RZ ;  /* 0x0000001002027824 */ /* 0x000fe200078e00ff */
[----:B------:R-:W-:-:S04]  /*b800*/  LOP3.LUT R0, R0, 0x780, RZ, 0xc0, !PT ;  /* 0x0000078000007812 */ /* 0x000fc800078ec0ff */
[----:B------:R-:W-:Y:S01]  /*b810*/  LOP3.LUT R0, R0, 0x70, R2, 0xf8, !PT ;  /* 0x0000007000007812 */ /* 0x000fe200078ef802 */
[----:B------:R-:W-:Y:S02]  /*b820*/  IMAD.MOV.U32 R103, RZ, RZ, R151 ;  /* 0x000000ffff677224 */ /* 0x000fe400078e0097 */
[----:B------:R-:W5:Y:S01]  /*b830*/  LDL.LU R151, [R1+0x668] ;  /* 0x0006680001977983 */ /* 0x000f620000300800 */
[----:B--2---:R-:W-:Y:S02]  /*b840*/  F2FP.BF16.F32.PACK_AB R247, R3, R247 ;  /* 0x000000f703f7723e */ /* 0x004fe400000010ff */
[----:B------:R-:W1:Y:S02]  /*b850*/  S2R R3, SR_TID.X ;  /* 0x0000000000037919 */ /* 0x000e640000002100 */
[----:B-1----:R-:W-:Y:S01]  /*b860*/  LOP3.LUT R0, R0, 0x10, R3, 0x78, !PT ;  /* 0x0000001000007812 */ /* 0x002fe200078e7803 */
[----:B------:R-:W-:-:S05]  /*b870*/  IMAD.SHL.U32 R3, R3, 0x40, RZ ;  /* 0x0000004003037824 */ /* 0x000fca00078e00ff */
[----:B------:R-:W-:-:S05]  /*b880*/  LOP3.LUT R0, R0, 0x1800, R3, 0xf8, !PT ;  /* 0x0000180000007812 */ /* 0x000fca00078ef803 */
[C---:B------:R-:W-:Y:S01]  /*b890*/  VIADD R2, R0.reuse, UR40 ;  /* 0x0000002800027c36 */ /* 0x040fe20008000000 */
[----:B------:R-:W-:Y:S02]  /*b8a0*/  LOP3.LUT R3, R0, 0x20, RZ, 0x3c, !PT ;  /* 0x0000002000037812 */ /* 0x000fe400078e3cff */
[----:B---3--:R-:W-:Y:S02]  /*b8b0*/  F2FP.BF16.F32.PACK_AB R120, R121, R120 ;  /* 0x000000787978723e */ /* 0x008fe400000010ff */
[----:B----4-:R-:W-:Y:S01]  /*b8c0*/  F2FP.BF16.F32.PACK_AB R121, R123, R122 ;  /* 0x0000007a7b79723e */ /* 0x010fe200000010ff */
[----:B------:R-:W-:Y:S01]  /*b8d0*/  VIADD R3, R3, UR40 ;  /* 0x0000002803037c36 */ /* 0x000fe20008000000 */
[----:B-----5:R-:W-:Y:S02]  /*b8e0*/  F2FP.BF16.F32.PACK_AB R122, R125, R124 ;  /* 0x0000007c7d7a723e */ /* 0x020fe400000010ff */
[----:B------:R-:W-:Y:S01]  /*b8f0*/  F2FP.BF16.F32.PACK_AB R123, R127, R126 ;  /* 0x0000007e7f7b723e */ /* 0x000fe200000010ff */
[----:B------:R-:W-:Y:S04]  /*b900*/  STSM.16.M88.4 [R2], R100 ;  /* 0x0000006402007844 */ /* 0x000fe80000000200 */
[----:B------:R-:W-:Y:S04]  /*b910*/  STSM.16.M88.4 [R2+0x8000], R92 ;  /* 0x0080005c02007844 */ /* 0x000fe80000000200 */
        /* <DEDUP_REMOVED lines=14> */
[----:B------:R1:W-:Y:S04]  /*ba00*/  STSM.16.M88.4 [R3], R60 ;  /* 0x0000003c03007844 */ /* 0x0003e80000000200 */
[----:B------:R-:W-:Y:S04]  /*ba10*/  STSM.16.M88.4 [R3+0x8000], R52 ;  /* 0x0080003403007844 */ /* 0x000fe80000000200 */
[----:B-1----:R-:W2:Y:S04]  /*ba20*/  LDL.LU R60, [R1+0x420] ;  /* 0x00042000013c7983 */ /* 0x002ea80000300800 */
[----:B------:R-:W2:Y:S04]  /*ba30*/  LDL.LU R61, [R1+0x424] ;  /* 0x00042400013d7983 */ /* 0x000ea80000300800 */
[----:B------:R-:W2:Y:S04]  /*ba40*/  LDL.LU R62, [R1+0x428] ;  /* 0x00042800013e7983 */ /* 0x000ea80000300800 */
[----:B------:R-:W2:Y:S04]  /*ba50*/  LDL.LU R63, [R1+0x42c] ;  /* 0x00042c00013f7983 */ /* 0x000ea80000300800 */
[----:B------:R-:W3:Y:S04]  /*ba60*/  LDL.LU R68, [R1+0x460] ;  /* 0x0004600001447983 */ /* 0x000ee80000300800 */
[----:B------:R-:W3:Y:S04]  /*ba70*/  LDL.LU R69, [R1+0x464] ;  /* 0x0004640001457983 */ /* 0x000ee80000300800 */
[----:B------:R-:W3:Y:S04]  /*ba80*/  LDL.LU R70, [R1+0x468] ;  /* 0x0004680001467983 */ /* 0x000ee80000300800 */
[----:B------:R-:W3:Y:S04]  /*ba90*/  LDL.LU R71, [R1+0x46c] ;  /* 0x00046c0001477983 */ /* 0x000ee80000300800 */
[----:B------:R-:W4:Y:S04]  /*baa0*/  LDL.LU R84, [R1+0x630] ;  /* 0x0006300001547983 */ /* 0x000f280000300800 */
[----:B------:R-:W4:Y:S04]  /*bab0*/  LDL.LU R85, [R1+0x634] ;  /* 0x0006340001557983 */ /* 0x000f280000300800 */
[----:B------:R-:W4:Y:S04]  /*bac0*/  LDL.LU R86, [R1+0x638] ;  /* 0x0006380001567983 */ /* 0x000f280000300800 */
[----:B------:R-:W4:Y:S04]  /*bad0*/  LDL.LU R87, [R1+0x63c] ;  /* 0x00063c0001577983 */ /* 0x000f280000300800 */
[----:B------:R-:W5:Y:S04]  /*bae0*/  LDL.LU R76, [R1+0x4a0] ;  /* 0x0004a000014c7983 */ /* 0x000f680000300800 */
[----:B------:R-:W-:Y:S04]  /*baf0*/  STSM.16.M88.4 [R3+0x10000], R44 ;  /* 0x0100002c03007844 */ /* 0x000fe80000000200 */
[----:B------:R-:W5:Y:S04]  /*bb00*/  LDL.LU R77, [R1+0x4a4] ;  /* 0x0004a400014d7983 */ /* 0x000f680000300800 */
[----:B------:R-:W-:Y:S04]  /*bb10*/  STSM.16.M88.4 [R3+0x18000], R36 ;  /* 0x0180002403007844 */ /* 0x000fe80000000200 */
[----:B------:R-:W5:Y:S04]  /*bb20*/  LDL.LU R78, [R1+0x4a8] ;  /* 0x0004a800014e7983 */ /* 0x000f680000300800 */
[----:B------:R1:W-:Y:S04]  /*bb30*/  STSM.16.M88.4 [R3+0x2000], R28 ;  /* 0x0020001c03007844 */ /* 0x0003e80000000200 */
[----:B------:R-:W5:Y:S04]  /*bb40*/  LDL.LU R79, [R1+0x4ac] ;  /* 0x0004ac00014f7983 */ /* 0x000f680000300800 */
[----:B-1----:R-:W2:Y:S01]  /*bb50*/  LDL.LU R28, [R1+0x410] ;  /* 0x00041000011c7983 */ /* 0x002ea20000300800 */
[----:B------:R-:W-:-:S03]  /*bb60*/  IMAD.MOV.U32 R31, RZ, RZ, R252 ;  /* 0x000000ffff1f7224 */ /* 0x000fc600078e00fc */
[----:B------:R-:W2:Y:S04]  /*bb70*/  LDL.LU R29, [R1+0x414] ;  /* 0x00041400011d7983 */ /* 0x000ea80000300800 */
[----:B------:R-:W2:Y:S04]  /*bb80*/  LDL.LU R30, [R1+0x418] ;  /* 0x00041800011e7983 */ /* 0x000ea80000300800 */
[----:B------:R-:W3:Y:S04]  /*bb90*/  LDL.LU R252, [R1+0x664] ;  /* 0x0006640001fc7983 */ /* 0x000ee80000300800 */
[----:B------:R-:W2:Y:S04]  /*bba0*/  LDL.LU R36, [R1+0x450] ;  /* 0x0004500001247983 */ /* 0x000ea80000300800 */
[----:B------:R-:W2:Y:S04]  /*bbb0*/  LDL.LU R37, [R1+0x454] ;  /* 0x0004540001257983 */ /* 0x000ea80000300800 */
[----:B------:R-:W2:Y:S04]  /*bbc0*/  LDL.LU R38, [R1+0x458] ;  /* 0x0004580001267983 */ /* 0x000ea80000300800 */
[----:B------:R-:W2:Y:S04]  /*bbd0*/  LDL.LU R39, [R1+0x45c] ;  /* 0x00045c0001277983 */ /* 0x000ea80000300800 */
[----:B------:R-:W2:Y:S01]  /*bbe0*/  LDL.LU R44, [R1+0x490] ;  /* 0x00049000012c7983 */ /* 0x000ea20000300800 */
[----:B---3--:R-:W-:-:S03]  /*bbf0*/  IMAD.MOV.U32 R45, RZ, RZ, R252 ;  /* 0x000000ffff2d7224 */ /* 0x008fc600078e00fc */
[----:B------:R-:W3:Y:S04]  /*bc00*/  LDL.LU R252, [R1+0x660] ;  /* 0x0006600001fc7983 */ /* 0x000ee80000300800 */
[----:B------:R-:W3:Y:S04]  /*bc10*/  LDL.LU R46, [R1+0x498] ;  /* 0x00049800012e7983 */ /* 0x000ee80000300800 */
[----:B------:R-:W3:Y:S04]  /*bc20*/  LDL.LU R47, [R1+0x49c] ;  /* 0x00049c00012f7983 */ /* 0x000ee80000300800 */
[----:B------:R-:W3:Y:S04]  /*bc30*/  LDL.LU R52, [R1+0x620] ;  /* 0x0006200001347983 */ /* 0x000ee80000300800 */
[----:B------:R-:W3:Y:S04]  /*bc40*/  LDL.LU R53, [R1+0x624] ;  /* 0x0006240001357983 */ /* 0x000ee80000300800 */
[----:B------:R-:W3:Y:S01]  /*bc50*/  LDL.LU R54, [R1+0x628] ;  /* 0x0006280001367983 */ /* 0x000ee20000300800 */
[----:B------:R-:W-:-:S03]  /*bc60*/  LOP3.LUT R8, R0, 0x40, RZ, 0x3c, !PT ;  /* 0x0000004000087812 */ /* 0x000fc600078e3cff */
[----:B------:R-:W-:Y:S01]  /*bc70*/  STSM.16.M88.4 [R3+0xa000], R224 ;  /* 0x00a000e003007844 */ /* 0x000fe20000000200 */
[----:B------:R-:W-:-:S03]  /*bc80*/  F2FP.BF16.F32.PACK_AB R128, R129, R128 ;  /* 0x000000808180723e */ /* 0x000fc600000010ff */
[----:B------:R-:W-:Y:S01]  /*bc90*/  STSM.16.M88.4 [R3+0x12000], R192 ;  /* 0x012000c003007844 */ /* 0x000fe20000000200 */
[----:B------:R-:W-:-:S03]  /*bca0*/  F2FP.BF16.F32.PACK_AB R129, R131, R130 ;  /* 0x000000828381723e */ /* 0x000fc600000010ff */
[----:B------:R-:W-:Y:S01]  /*bcb0*/  STSM.16.M88.4 [R3+0x1a000], R160 ;  /* 0x01a000a003007844 */ /* 0x000fe20000000200 */
[----:B------:R-:W-:-:S03]  /*bcc0*/  F2FP.BF16.F32.PACK_AB R130, R133, R132 ;  /* 0x000000848582723e */ /* 0x000fc600000010ff */
[----:B------:R-:W-:Y:S01]  /*bcd0*/  STSM.16.M88.4 [R3+0x4000], R4 ;  /* 0x0040000403007844 */ /* 0x000fe20000000200 */
[----:B------:R-:W-:Y:S01]  /*bce0*/  F2FP.BF16.F32.PACK_AB R131, R135, R134 ;  /* 0x000000868783723e */ /* 0x000fe200000010ff */
[----:B------:R-:W-:Y:S02]  /*bcf0*/  VIADD R8, R8, UR40 ;  /* 0x0000002808087c36 */ /* 0x000fe40008000000 */
[----:B------:R-:W-:Y:S04]  /*bd00*/  STSM.16.M88.4 [R3+0xc000], R164 ;  /* 0x00c000a403007844 */ /* 0x000fe80000000200 */
[----:B------:R-:W-:Y:S04]  /*bd10*/  STSM.16.M88.4 [R3+0x14000], R196 ;  /* 0x014000c403007844 */ /* 0x000fe80000000200 */
[----:B------:R-:W-:Y:S04]  /*bd20*/  STSM.16.M88.4 [R3+0x1c000], R228 ;  /* 0x01c000e403007844 */ /* 0x000fe80000000200 */
[----:B------:R-:W-:Y:S04]  /*bd30*/  STSM.16.M88.4 [R3+0x6000], R32 ;  /* 0x0060002003007844 */ /* 0x000fe80000000200 */
[----:B------:R-:W-:Y:S04]  /*bd40*/  STSM.16.M88.4 [R3+0xe000], R64 ;  /* 0x00e0004003007844 */ /* 0x000fe80000000200 */
[----:B------:R-:W-:Y:S04]  /*bd50*/  STSM.16.M88.4 [R3+0x16000], R96 ;  /* 0x0160006003007844 */ /* 0x000fe80000000200 */
[----:B------:R-:W-:Y:S04]  /*bd60*/  STSM.16.M88.4 [R3+0x1e000], R128 ;  /* 0x01e0008003007844 */ /* 0x000fe80000000200 */
[----:B----4-:R-:W-:Y:S04]  /*bd70*/  STSM.16.M88.4 [R8], R84 ;  /* 0x0000005408007844 */ /* 0x010fe80000000200 */
[----:B-----5:R-:W-:Y:S04]  /*bd80*/  STSM.16.M88.4 [R8+0x8000], R76 ;  /* 0x0080004c08007844 */ /* 0x020fe80000000200 */
[----:B------:R-:W-:Y:S01]  /*bd90*/  STSM.16.M88.4 [R8+0x10000], R68 ;  /* 0x0100004408007844 */ /* 0x000fe20000000200 */
[----:B------:R-:W-:-:S03]  /*bda0*/  LOP3.LUT R0, R0, 0x60, RZ, 0x3c, !PT ;  /* 0x0000006000007812 */ /* 0x000fc600078e3cff */
[----:B--2---:R-:W-:Y:S01]  /*bdb0*/  STSM.16.M88.4 [R8+0x18000], R60 ;  /* 0x0180003c08007844 */ /* 0x004fe20000000200 */
[----:B------:R-:W-:-:S03]  /*bdc0*/  F2FP.BF16.F32.PACK_AB R104, R105, R104 ;  /* 0x000000686968723e */ /* 0x000fc600000010ff */
[----:B------:R-:W-:Y:S01]  /*bdd0*/  STSM.16.M88.4 [R8+0x2000], R248 ;  /* 0x002000f808007844 */ /* 0x000fe20000000200 */
[----:B------:R-:W-:-:S03]  /*bde0*/  F2FP.BF16.F32.PACK_AB R105, R107, R106 ;  /* 0x0000006a6b69723e */ /* 0x000fc600000010ff */
[----:B------:R-:W-:Y:S01]  /*bdf0*/  STSM.16.M88.4 [R8+0xa000], R216 ;  /* 0x00a000d808007844 */ /* 0x000fe20000000200 */
[----:B------:R-:W-:-:S03]  /*be00*/  F2FP.BF16.F32.PACK_AB R136, R137, R136 ;  /* 0x000000888988723e */ /* 0x000fc600000010ff */
[----:B------:R-:W-:Y:S01]  /*be10*/  STSM.16.M88.4 [R8+0x12000], R184 ;  /* 0x012000b808007844 */ /* 0x000fe20000000200 */
[----:B------:R-:W-:-:S03]  /*be20*/  F2FP.BF16.F32.PACK_AB R106, R109, R108 ;  /* 0x0000006c6d6a723e */ /* 0x000fc600000010ff */
[----:B------:R-:W-:Y:S01]  /*be30*/  STSM.16.M88.4 [R8+0x1a000], R152 ;  /* 0x01a0009808007844 */ /* 0x000fe20000000200 */
[----:B------:R-:W-:Y:S02]  /*be40*/  F2FP.BF16.F32.PACK_AB R107, R111, R110 ;  /* 0x0000006e6f6b723e */ /* 0x000fe400000010ff */
[----:B------:R-:W-:Y:S01]  /*be50*/  F2FP.BF16.F32.PACK_AB R137, R139, R138 ;  /* 0x0000008a8b89723e */ /* 0x000fe200000010ff */
[----:B------:R-:W-:Y:S01]  /*be60*/  STSM.16.M88.4 [R8+0x4000], R12 ;  /* 0x0040000c08007844 */ /* 0x000fe20000000200 */
[----:B------:R-:W-:Y:S01]  /*be70*/  F2FP.BF16.F32.PACK_AB R138, R141, R140 ;  /* 0x0000008c8d8a723e */ /* 0x000fe200000010ff */
[----:B------:R-:W-:Y:S01]  /*be80*/  VIADD R0, R0, UR40 ;  /* 0x0000002800007c36 */ /* 0x000fe20008000000 */
[----:B------:R-:W-:Y:S01]  /*be90*/  F2FP.BF16.F32.PACK_AB R139, R143, R142 ;  /* 0x0000008e8f8b723e */ /* 0x000fe200000010ff */
[----:B------:R-:W-:Y:S04]  /*bea0*/  STSM.16.M88.4 [R8+0xc000], R172 ;  /* 0x00c000ac08007844 */ /* 0x000fe80000000200 */
[----:B------:R-:W-:Y:S04]  /*beb0*/  STSM.16.M88.4 [R8+0x14000], R204 ;  /* 0x014000cc08007844 */ /* 0x000fe80000000200 */
[----:B------:R-:W-:Y:S04]  /*bec0*/  STSM.16.M88.4 [R8+0x1c000], R236 ;  /* 0x01c000ec08007844 */ /* 0x000fe80000000200 */
[----:B------:R-:W-:Y:S04]  /*bed0*/  STSM.16.M88.4 [R8+0x6000], R40 ;  /* 0x0060002808007844 */ /* 0x000fe80000000200 */
[----:B------:R-:W-:Y:S04]  /*bee0*/  STSM.16.M88.4 [R8+0xe000], R72 ;  /* 0x00e0004808007844 */ /* 0x000fe80000000200 */
[----:B------:R-:W-:Y:S04]  /*bef0*/  STSM.16.M88.4 [R8+0x16000], R104 ;  /* 0x0160006808007844 */ /* 0x000fe80000000200 */
[----:B------:R-:W-:Y:S01]  /*bf00*/  STSM.16.M88.4 [R8+0x1e000], R136 ;  /* 0x01e0008808007844 */ /* 0x000fe20000000200 */
[----:B------:R-:W-:-:S02]  /*bf10*/  F2FP.BF16.F32.PACK_AB R112, R113, R112 ;  /* 0x000000707170723e */ /* 0x000fc400000010ff */
[----:B------:R-:W-:Y:S02]  /*bf20*/  F2FP.BF16.F32.PACK_AB R113, R115, R114 ;  /* 0x000000727371723e */ /* 0x000fe400000010ff */
[----:B------:R-:W-:Y:S02]  /*bf30*/  F2FP.BF16.F32.PACK_AB R144, R145, R144 ;  /* 0x000000909190723e */ /* 0x000fe400000010ff */
[----:B------:R-:W-:Y:S02]  /*bf40*/  F2FP.BF16.F32.PACK_AB R114, R117, R116 ;  /* 0x000000747572723e */ /* 0x000fe400000010ff */
[----:B------:R-:W-:Y:S02]  /*bf50*/  F2FP.BF16.F32.PACK_AB R115, R119, R118 ;  /* 0x000000767773723e */ /* 0x000fe400000010ff */
[----:B------:R-:W-:Y:S02]  /*bf60*/  F2FP.BF16.F32.PACK_AB R145, R147, R146 ;  /* 0x000000929391723e */ /* 0x000fe400000010ff */
[----:B------:R-:W-:-:S02]  /*bf70*/  F2FP.BF16.F32.PACK_AB R146, R149, R148 ;  /* 0x000000949592723e */ /* 0x000fc400000010ff */
[----:B------:R-:W-:Y:S01]  /*bf80*/  F2FP.BF16.F32.PACK_AB R147, R151, R150 ;  /* 0x000000969793723e */ /* 0x000fe200000010ff */
[----:B------:R-:W-:-:S04]  /*bf90*/  ULOP3.LUT UR7, UR7, 0x3, URZ, 0xc0, !UPT ;  /* 0x0000000307077892 */ /* 0x000fc8000f8ec03f */
[----:B------:R-:W-:Y:S02]  /*bfa0*/  ULEA UR16, UR7, UR40, 0xf ;  /* 0x0000002807107291 */ /* 0x000fe4000f8e783f */
[----:B------:R-:W-:Y:S01]  /*bfb0*/  ULEA UR17, UR7, UR14, 0x6 ;  /* 0x0000000e07117291 */ /* 0x000fe2000f8e303f */
[----:B------:R-:W-:Y:S01]  /*bfc0*/  UMOV UR18, UR19 ;  /* 0x0000001300127c82 */ /* 0x000fe20008000000 */
[----:B------:R-:W-:Y:S01]  /*bfd0*/  ELECT P0, URZ, PT ;  /* 0x00000000003f782f */ /* 0x000fe20003800000 */
[----:B---3--:R-:W-:-:S05]  /*bfe0*/  IMAD.MOV.U32 R55, RZ, RZ, R252 ;  /* 0x000000ffff377224 */ /* 0x008fca00078e00fc */
        /* <DEDUP_REMOVED lines=15> */
[----:B------:R-:W-:Y:S01]  /*c0e0*/  STSM.16.M88.4 [R0+0x1e000], R144 ;  /* 0x01e0009000007844 */ /* 0x000fe20000000200 */
[----:B------:R1:W-:Y:S06]  /*c0f0*/  MEMBAR.ALL.CTA ;  /* 0x0000000000007992 */ /* 0x0003ec0000008000 */
[----:B-1----:R-:W1:Y:S02]  /*c100*/  FENCE.VIEW.ASYNC.S ;  /* 0x00000000000073c6 */ /* 0x002e640000000000 */
[----:B-1----:R-:W-:Y:S06]  /*c110*/  BAR.SYNC.DEFER_BLOCKING 0x0 ;  /* 0x0000000000007b1d */ /* 0x002fec0000010000 */
[----:B------:R1:W-:Y:S01]  /*c120*/  UTMASTG.2D [UR16], [UR12] ;  /* 0x000000100c0073b5 */ /* 0x0003e20008008000 */
[----:B------:R0:W-:Y:S01]  /*c130*/  UTMACMDFLUSH ;  /* 0x00000000000079b7 */ /* 0x0001e20000000000 */
[----:B------:R-:W-:-:S04]  /*c140*/  DEPBAR.LE SB0, 0x0 ;  /* 0x000080000000791a */ /* 0x000fc80000000000 */
[----:B------:R-:W-:Y:S06]  /*c150*/  BAR.SYNC.DEFER_BLOCKING 0x0 ;  /* 0x0000000000007b1d */ /* 0x000fec0000010000 */
[----:B-1----:R-:W-:Y:S05]  /*c160*/  EXIT ;  /* 0x000000000000794d */ /* 0x002fea0003800000 */
.L_x_48:
[----:B------:R-:W1:Y:S02]  /*c170*/  SYNCS.PHASECHK.TRANS64.TRYWAIT P0, [UR27+0x40000], R0 ;  /* 0x04000000ff0075a7 */ /* 0x000e64000800015b */
[----:B-1----:R-:W-:Y:S05]  /*c180*/  @!P0 BRA `(.L_x_48) ;  /* 0xfffffffc00f88947 */ /* 0x002fea000383ffff */
[----:B------:R-:W-:Y:S05]  /*c190*/  BRA `(.L_x_50) ;  /* 0xffffff8c004c7947 */ /* 0x000fea000383ffff */
.L_x_51:
[----:B------:R-:W-:-:S00]  /*c1a0*/  BRA `(.L_x_51) ;  /* 0xfffffffc00fc7947 */ /* 0x000fc0000383ffff */
[----:B------:R-:W-:-:S00]  /*c1b0*/  NOP ;  /* 0x0000000000007918 */ /* 0x000fc00000000000 */
        /* <DEDUP_REMOVED lines=12> */
.L_x_52:


//--------------------- .nv.shared.gluon_wgmma    --------------------------
	.section	.nv.shared.gluon_wgmma,"aw",@nobits
	.sectionflags	@""
	.align	16
	.zero		1024


//--------------------- .nv.shared.reserved.0     --------------------------
	.section	.nv.shared.reserved.0,"aw",@nobits
	.weak		__nv_reservedSMEM_offset_0_alias
	.size		__nv_reservedSMEM_offset_0_alias, 0, 0
	.other		__nv_reservedSMEM_offset_0_alias,@"STO_CUDA_RESERVED_SHARED STV_DEFAULT"
__nv_reservedSMEM_offset_0_alias:
	.zero		0


//--------------------- .nv.constant0.gluon_wgmma --------------------------
	.section	.nv.constant0.gluon_wgmma,"a",@progbits
	.sectionflags	@""
	.align	4
.nv.constant0.gluon_wgmma:
	.zero		608


//--------------------- SYMBOLS --------------------------

	.type		.nv.reservedSmem.offset0,@object
	.size		.nv.reservedSmem.offset0,0x4
